//
// Generated by NVIDIA NVVM Compiler
//
// Compiler Build ID: CL-36424714
// Cuda compilation tools, release 13.0, V13.0.88
// Based on NVVM 20.0.0
//

.version 9.0
.target sm_100
.address_size 64

	// .globl	_Z8findSignPiS_i

.visible .entry _Z8findSignPiS_i(
	.param .u64 .ptr .align 1 _Z8findSignPiS_i_param_0,
	.param .u64 .ptr .align 1 _Z8findSignPiS_i_param_1,
	.param .u32 _Z8findSignPiS_i_param_2
)
{
	.reg .pred 	%p<6>;
	.reg .b32 	%r<111>;
	.reg .b64 	%rd<31>;

	ld.param.u64 	%rd3, [_Z8findSignPiS_i_param_0];
	ld.param.u64 	%rd4, [_Z8findSignPiS_i_param_1];
	ld.param.u32 	%r26, [_Z8findSignPiS_i_param_2];
	cvta.to.global.u64 	%rd1, %rd4;
	cvta.to.global.u64 	%rd2, %rd3;
	mov.u32 	%r27, %nctaid.x;
	div.u32 	%r1, %r26, %r27;
	mov.u32 	%r28, %ctaid.x;
	mul.lo.s32 	%r29, %r26, %r28;
	div.u32 	%r105, %r29, %r27;
	mov.u32 	%r30, %ctaid.y;
	mul.lo.s32 	%r31, %r26, %r30;
	mov.u32 	%r32, %nctaid.y;
	div.u32 	%r3, %r31, %r32;
	add.s32 	%r4, %r3, %r1;
	setp.lt.s32 	%p1, %r1, 1;
	@%p1 bra 	$L__BB0_8;
	add.s32 	%r5, %r3, 1;
	max.s32 	%r33, %r4, %r5;
	sub.s32 	%r34, %r33, %r3;
	and.b32  	%r6, %r34, 1;
	add.s32 	%r7, %r105, %r1;
$L__BB0_2:
	setp.eq.s32 	%p2, %r6, 0;
	add.s32 	%r35, %r105, -1;
	rem.s32 	%r36, %r35, %r26;
	add.s32 	%r37, %r36, %r26;
	rem.s32 	%r38, %r37, %r26;
	add.s32 	%r9, %r105, 1;
	rem.s32 	%r39, %r9, %r26;
	add.s32 	%r40, %r39, %r26;
	rem.s32 	%r41, %r40, %r26;
	mul.lo.s32 	%r10, %r105, %r26;
	mul.lo.s32 	%r11, %r38, %r26;
	mul.lo.s32 	%r12, %r41, %r26;
	mov.u32 	%r106, %r3;
	@%p2 bra 	$L__BB0_4;
	add.s32 	%r42, %r3, -1;
	rem.s32 	%r43, %r42, %r26;
	add.s32 	%r44, %r43, %r26;
	rem.s32 	%r45, %r44, %r26;
	rem.s32 	%r46, %r5, %r26;
	add.s32 	%r47, %r46, %r26;
	rem.s32 	%r48, %r47, %r26;
	add.s32 	%r49, %r3, %r10;
	mul.wide.s32 	%rd5, %r49, 4;
	add.s64 	%rd6, %rd2, %rd5;
	ld.global.u32 	%r50, [%rd6];
	add.s32 	%r51, %r11, %r3;
	mul.wide.s32 	%rd7, %r51, 4;
	add.s64 	%rd8, %rd2, %rd7;
	ld.global.u32 	%r52, [%rd8];
	add.s32 	%r53, %r52, %r50;
	add.s32 	%r54, %r12, %r3;
	mul.wide.s32 	%rd9, %r54, 4;
	add.s64 	%rd10, %rd2, %rd9;
	ld.global.u32 	%r55, [%rd10];
	add.s32 	%r56, %r53, %r55;
	add.s32 	%r57, %r45, %r10;
	mul.wide.s32 	%rd11, %r57, 4;
	add.s64 	%rd12, %rd2, %rd11;
	ld.global.u32 	%r58, [%rd12];
	add.s32 	%r59, %r56, %r58;
	add.s32 	%r60, %r48, %r10;
	mul.wide.s32 	%rd13, %r60, 4;
	add.s64 	%rd14, %rd2, %rd13;
	ld.global.u32 	%r61, [%rd14];
	add.s32 	%r62, %r59, %r61;
	abs.s32 	%r63, %r62;
	div.s32 	%r64, %r62, %r63;
	add.s64 	%rd15, %rd1, %rd5;
	st.global.u32 	[%rd15], %r64;
	mov.u32 	%r106, %r5;
$L__BB0_4:
	setp.ge.s32 	%p3, %r5, %r4;
	@%p3 bra 	$L__BB0_7;
	add.s32 	%r110, %r106, -1;
	add.s32 	%r109, %r106, %r12;
	add.s32 	%r108, %r106, %r11;
	add.s32 	%r107, %r106, %r10;
$L__BB0_6:
	add.s32 	%r65, %r110, 3;
	add.s32 	%r66, %r110, 1;
	rem.s32 	%r67, %r110, %r26;
	add.s32 	%r68, %r67, %r26;
	rem.s32 	%r69, %r68, %r26;
	add.s32 	%r110, %r110, 2;
	rem.s32 	%r70, %r110, %r26;
	add.s32 	%r71, %r70, %r26;
	rem.s32 	%r72, %r71, %r26;
	mul.wide.s32 	%rd16, %r107, 4;
	add.s64 	%rd17, %rd2, %rd16;
	ld.global.u32 	%r73, [%rd17];
	mul.wide.s32 	%rd18, %r108, 4;
	add.s64 	%rd19, %rd2, %rd18;
	ld.global.u32 	%r74, [%rd19];
	add.s32 	%r75, %r74, %r73;
	mul.wide.s32 	%rd20, %r109, 4;
	add.s64 	%rd21, %rd2, %rd20;
	ld.global.u32 	%r76, [%rd21];
	add.s32 	%r77, %r75, %r76;
	add.s32 	%r78, %r69, %r10;
	mul.wide.s32 	%rd22, %r78, 4;
	add.s64 	%rd23, %rd2, %rd22;
	ld.global.u32 	%r79, [%rd23];
	add.s32 	%r80, %r77, %r79;
	add.s32 	%r81, %r72, %r10;
	mul.wide.s32 	%rd24, %r81, 4;
	add.s64 	%rd25, %rd2, %rd24;
	ld.global.u32 	%r82, [%rd25];
	add.s32 	%r83, %r80, %r82;
	abs.s32 	%r84, %r83;
	div.s32 	%r85, %r83, %r84;
	add.s64 	%rd26, %rd1, %rd16;
	st.global.u32 	[%rd26], %r85;
	rem.s32 	%r86, %r66, %r26;
	add.s32 	%r87, %r86, %r26;
	rem.s32 	%r88, %r87, %r26;
	rem.s32 	%r89, %r65, %r26;
	add.s32 	%r90, %r89, %r26;
	rem.s32 	%r91, %r90, %r26;
	ld.global.u32 	%r92, [%rd17+4];
	ld.global.u32 	%r93, [%rd19+4];
	add.s32 	%r94, %r93, %r92;
	ld.global.u32 	%r95, [%rd21+4];
	add.s32 	%r96, %r94, %r95;
	add.s32 	%r97, %r88, %r10;
	mul.wide.s32 	%rd27, %r97, 4;
	add.s64 	%rd28, %rd2, %rd27;
	ld.global.u32 	%r98, [%rd28];
	add.s32 	%r99, %r96, %r98;
	add.s32 	%r100, %r91, %r10;
	mul.wide.s32 	%rd29, %r100, 4;
	add.s64 	%rd30, %rd2, %rd29;
	ld.global.u32 	%r101, [%rd30];
	add.s32 	%r102, %r99, %r101;
	abs.s32 	%r103, %r102;
	div.s32 	%r104, %r102, %r103;
	st.global.u32 	[%rd26+4], %r104;
	add.s32 	%r109, %r109, 2;
	add.s32 	%r108, %r108, 2;
	add.s32 	%r107, %r107, 2;
	setp.lt.s32 	%p4, %r65, %r4;
	@%p4 bra 	$L__BB0_6;
$L__BB0_7:
	setp.lt.s32 	%p5, %r9, %r7;
	mov.u32 	%r105, %r9;
	@%p5 bra 	$L__BB0_2;
$L__BB0_8:
	ret;

}


// ===== COMPILED SASS (sm_100) =====

	.target	sm_100

	.elftype	@"ET_EXEC"


//--------------------- .note.nv.tkinfo           --------------------------
	.section	.note.nv.tkinfo,"",@"SHT_NOTE"
	.sectionflags	@"SHF_NOTE_NV_TKINFO"
	.tkinfo
        /*0018*/ 	.word	0x00000002
        /*0030*/ 	.string	""
        /*0030*/ 	.string	"ptxas"
        /*0030*/ 	.string	"Cuda compilation tools, release 13.0, V13.0.88"
        /*0030*/ 	.string	"Build cuda_13.0.r13.0/compiler.36424714_0"
        /*0030*/ 	.string	"-arch sm_100 -m 64 "



//--------------------- .note.nv.cuinfo           --------------------------
	.section	.note.nv.cuinfo,"",@"SHT_NOTE"
	.sectionflags	@"SHF_NOTE_NV_CUINFO"
        /*0018*/ 	.short	0x0002
        /*001a*/ 	.short	0x0064
        /*001c*/ 	.short	0x0082
	.zero		2


//--------------------- .nv.info                  --------------------------
	.section	.nv.info,"",@"SHT_CUDA_INFO"
	.align	4


	//----- nvinfo : EIATTR_REGCOUNT
	.align		4
        /*0000*/ 	.byte	0x04, 0x2f
        /*0002*/ 	.short	(.L_1 - .L_0)
	.align		4
.L_0:
        /*0004*/ 	.word	index@(_Z8findSignPiS_i)
        /*0008*/ 	.word	0x00000020


	//----- nvinfo : EIATTR_FRAME_SIZE
	.align		4
.L_1:
        /*000c*/ 	.byte	0x04, 0x11
        /*000e*/ 	.short	(.L_3 - .L_2)
	.align		4
.L_2:
        /*0010*/ 	.word	index@(_Z8findSignPiS_i)
        /*0014*/ 	.word	0x00000000


	//----- nvinfo : EIATTR_MIN_STACK_SIZE
	.align		4
.L_3:
        /*0018*/ 	.byte	0x04, 0x12
        /*001a*/ 	.short	(.L_5 - .L_4)
	.align		4
.L_4:
        /*001c*/ 	.word	index@(_Z8findSignPiS_i)
        /*0020*/ 	.word	0x00000000
.L_5:


//--------------------- .nv.compat                --------------------------
	.section	.nv.compat,"",@"SHT_CUDA_COMPAT_INFO"
	.align	4
        /*0000*/ 	.byte	0x02, 0x09, 0x00, 0x00, 0x02, 0x02, 0x01, 0x00, 0x02, 0x05, 0x05, 0x00, 0x03, 0x07, 0x01, 0x01
        /*0010*/ 	.byte	0x02, 0x03, 0x00, 0x00, 0x02, 0x06, 0x01, 0x00, 0x04, 0x0b, 0x08, 0x00, 0x09, 0x00, 0x00, 0x00
        /*0020*/ 	.byte	0x00, 0x00, 0x00, 0x00


//--------------------- .nv.info._Z8findSignPiS_i --------------------------
	.section	.nv.info._Z8findSignPiS_i,"",@"SHT_CUDA_INFO"
	.sectionflags	@""
	.align	4


	//----- nvinfo : EIATTR_CUDA_API_VERSION
	.align		4
        /*0000*/ 	.byte	0x04, 0x37
        /*0002*/ 	.short	(.L_7 - .L_6)
.L_6:
        /*0004*/ 	.word	0x00000082


	//----- nvinfo : EIATTR_KPARAM_INFO
	.align		4
.L_7:
        /*0008*/ 	.byte	0x04, 0x17
        /*000a*/ 	.short	(.L_9 - .L_8)
.L_8:
        /*000c*/ 	.word	0x00000000
        /*0010*/ 	.short	0x0002
        /*0012*/ 	.short	0x0010
        /*0014*/ 	.byte	0x00, 0xf0, 0x11, 0x00


	//----- nvinfo : EIATTR_KPARAM_INFO
	.align		4
.L_9:
        /*0018*/ 	.byte	0x04, 0x17
        /*001a*/ 	.short	(.L_11 - .L_10)
.L_10:
        /*001c*/ 	.word	0x00000000
        /*0020*/ 	.short	0x0001
        /*0022*/ 	.short	0x0008
        /*0024*/ 	.byte	0x00, 0xf5, 0x21, 0x00


	//----- nvinfo : EIATTR_KPARAM_INFO
	.align		4
.L_11:
        /*0028*/ 	.byte	0x04, 0x17
        /*002a*/ 	.short	(.L_13 - .L_12)
.L_12:
        /*002c*/ 	.word	0x00000000
        /*0030*/ 	.short	0x0000
        /*0032*/ 	.short	0x0000
        /*0034*/ 	.byte	0x00, 0xf5, 0x21, 0x00


	//----- nvinfo : EIATTR_SPARSE_MMA_MASK
	.align		4
.L_13:
        /*0038*/ 	.byte	0x03, 0x50
        /*003a*/ 	.short	0x0000


	//----- nvinfo : EIATTR_MAXREG_COUNT
	.align		4
        /*003c*/ 	.byte	0x03, 0x1b
        /*003e*/ 	.short	0x00ff


	//----- nvinfo : EIATTR_MERCURY_ISA_VERSION
	.align		4
        /*0040*/ 	.byte	0x03, 0x5f
        /*0042*/ 	.short	0x0101


	//----- nvinfo : EIATTR_VRC_CTA_INIT_COUNT
	.align		4
        /*0044*/ 	.byte	0x02, 0x4a
	.zero		1
	.zero		1


	//----- nvinfo : EIATTR_EXIT_INSTR_OFFSETS
	.align		4
        /*0048*/ 	.byte	0x04, 0x1c
        /*004a*/ 	.short	(.L_15 - .L_14)


	//   ....[0]....
.L_14:
        /*004c*/ 	.word	0x00000340


	//   ....[1]....
        /*0050*/ 	.word	0x00001a60


	//----- nvinfo : EIATTR_CBANK_PARAM_SIZE
	.align		4
.L_15:
        /*0054*/ 	.byte	0x03, 0x19
        /*0056*/ 	.short	0x0014


	//----- nvinfo : EIATTR_PARAM_CBANK
	.align		4
        /*0058*/ 	.byte	0x04, 0x0a
        /*005a*/ 	.short	(.L_17 - .L_16)
	.align		4
.L_16:
        /*005c*/ 	.word	index@(.nv.constant0._Z8findSignPiS_i)
        /*0060*/ 	.short	0x0380
        /*0062*/ 	.short	0x0014


	//----- nvinfo : EIATTR_SW_WAR
	.align		4
.L_17:
        /*0064*/ 	.byte	0x04, 0x36
        /*0066*/ 	.short	(.L_19 - .L_18)
.L_18:
        /*0068*/ 	.word	0x00000008
.L_19:


//--------------------- .nv.callgraph             --------------------------
	.section	.nv.callgraph,"",@"SHT_CUDA_CALLGRAPH"
	.align	4
	.sectionentsize	8
	.align		4
        /*0000*/ 	.word	0x00000000
	.align		4
        /*0004*/ 	.word	0xffffffff
	.align		4
        /*0008*/ 	.word	0x00000000
	.align		4
        /*000c*/ 	.word	0xfffffffe
	.align		4
        /*0010*/ 	.word	0x00000000
	.align		4
        /*0014*/ 	.word	0xfffffffd
	.align		4
        /*0018*/ 	.word	0x00000000
	.align		4
        /*001c*/ 	.word	0xfffffffc


//--------------------- .text._Z8findSignPiS_i    --------------------------
	.section	.text._Z8findSignPiS_i,"ax",@progbits
	.align	128
        .global         _Z8findSignPiS_i
        .type           _Z8findSignPiS_i,@function
        .size           _Z8findSignPiS_i,(.L_x_5 - _Z8findSignPiS_i)
        .other          _Z8findSignPiS_i,@"STO_CUDA_ENTRY STV_DEFAULT"
_Z8findSignPiS_i:
.text._Z8findSignPiS_i:
[----:B------:R-:W-:Y:S01]  /*0000*/  LDC R1, c[0x0][0x37c] ;  /* 0x0000df00ff017b82 */ /* 0x000fe20000000800 */
[----:B------:R-:W0:Y:S07]  /*0010*/  LDCU UR4, c[0x0][0x370] ;  /* 0x00006e00ff0477ac */ /* 0x000e2e0008000800 */
[----:B------:R-:W1:Y:S01]  /*0020*/  LDC R8, c[0x0][0x390] ;  /* 0x0000e400ff087b82 */ /* 0x000e620000000800 */
[----:B------:R-:W2:Y:S01]  /*0030*/  S2R R7, SR_CTAID.X ;  /* 0x0000000000077919 */ /* 0x000ea20000002500 */
[----:B------:R-:W3:Y:S06]  /*0040*/  LDCU UR6, c[0x0][0x374] ;  /* 0x00006e80ff0677ac */ /* 0x000eec0008000800 */
[----:B------:R-:W4:Y:S01]  /*0050*/  S2UR UR5, SR_CTAID.Y ;  /* 0x00000000000579c3 */ /* 0x000f220000002600 */
[----:B0-----:R-:W0:Y:S08]  /*0060*/  I2F.U32.RP R0, UR4 ;  /* 0x0000000400007d06 */ /* 0x001e300008209000 */
[----:B---3--:R-:W3:Y:S08]  /*0070*/  I2F.U32.RP R6, UR6 ;  /* 0x0000000600067d06 */ /* 0x008ef00008209000 */
[----:B0-----:R-:W0:Y:S08]  /*0080*/  MUFU.RCP R0, R0 ;  /* 0x0000000000007308 */ /* 0x001e300000001000 */
[----:B---3--:R-:W3:Y:S01]  /*0090*/  MUFU.RCP R6, R6 ;  /* 0x0000000600067308 */ /* 0x008ee20000001000 */
[----:B0-----:R-:W-:-:S07]  /*00a0*/  VIADD R2, R0, 0xffffffe ;  /* 0x0ffffffe00027836 */ /* 0x001fce0000000000 */
[----:B------:R0:W5:Y:S01]  /*00b0*/  F2I.FTZ.U32.TRUNC.NTZ R3, R2 ;  /* 0x0000000200037305 */ /* 0x000162000021f000 */
[----:B---3--:R-:W-:-:S07]  /*00c0*/  VIADD R4, R6, 0xffffffe ;  /* 0x0ffffffe06047836 */ /* 0x008fce0000000000 */
[----:B------:R3:W4:Y:S01]  /*00d0*/  F2I.FTZ.U32.TRUNC.NTZ R5, R4 ;  /* 0x0000000400057305 */ /* 0x000722000021f000 */
[----:B0-----:R-:W-:Y:S01]  /*00e0*/  IMAD.MOV.U32 R2, RZ, RZ, RZ ;  /* 0x000000ffff027224 */ /* 0x001fe200078e00ff */
[----:B-----5:R-:W-:Y:S01]  /*00f0*/  IADD3 R9, PT, PT, RZ, -R3, RZ ;  /* 0x80000003ff097210 */ /* 0x020fe20007ffe0ff */
[----:B---3--:R-:W-:-:S04]  /*0100*/  HFMA2 R4, -RZ, RZ, 0, 0 ;  /* 0x00000000ff047431 */ /* 0x008fc800000001ff */
[----:B------:R-:W-:Y:S02]  /*0110*/  IMAD R9, R9, UR4, RZ ;  /* 0x0000000409097c24 */ /* 0x000fe4000f8e02ff */
[----:B----4-:R-:W-:Y:S02]  /*0120*/  IMAD.MOV R0, RZ, RZ, -R5 ;  /* 0x000000ffff007224 */ /* 0x010fe400078e0a05 */
[----:B------:R-:W-:-:S04]  /*0130*/  IMAD.HI.U32 R2, R3, R9, R2 ;  /* 0x0000000903027227 */ /* 0x000fc800078e0002 */
[----:B------:R-:W-:Y:S02]  /*0140*/  IMAD R9, R0, UR6, RZ ;  /* 0x0000000600097c24 */ /* 0x000fe4000f8e02ff */
[----:B-1----:R-:W-:-:S04]  /*0150*/  IMAD.HI.U32 R3, R2, R8, RZ ;  /* 0x0000000802037227 */ /* 0x002fc800078e00ff */
[----:B------:R-:W-:-:S04]  /*0160*/  IMAD.HI.U32 R0, R5, R9, R4 ;  /* 0x0000000905007227 */ /* 0x000fc800078e0004 */
[----:B------:R-:W-:Y:S02]  /*0170*/  IMAD.MOV R9, RZ, RZ, -R3 ;  /* 0x000000ffff097224 */ /* 0x000fe400078e0a03 */
[----:B------:R-:W-:Y:S02]  /*0180*/  IMAD R5, R8, UR5, RZ ;  /* 0x0000000508057c24 */ /* 0x000fe4000f8e02ff */
[----:B------:R-:W-:Y:S02]  /*0190*/  IMAD R4, R9, UR4, R8 ;  /* 0x0000000409047c24 */ /* 0x000fe4000f8e0208 */
[----:B------:R-:W-:-:S03]  /*01a0*/  IMAD.HI.U32 R0, R0, R5, RZ ;  /* 0x0000000500007227 */ /* 0x000fc600078e00ff */
[----:B------:R-:W-:Y:S01]  /*01b0*/  ISETP.GE.U32.AND P0, PT, R4, UR4, PT ;  /* 0x0000000404007c0c */ /* 0x000fe2000bf06070 */
[----:B------:R-:W-:-:S04]  /*01c0*/  IMAD.MOV R6, RZ, RZ, -R0 ;  /* 0x000000ffff067224 */ /* 0x000fc800078e0a00 */
[----:B------:R-:W-:Y:S02]  /*01d0*/  IMAD R6, R6, UR6, R5 ;  /* 0x0000000606067c24 */ /* 0x000fe4000f8e0205 */
[----:B--2---:R-:W-:-:S03]  /*01e0*/  IMAD R5, R7, R8, RZ ;  /* 0x0000000807057224 */ /* 0x004fc600078e02ff */
[----:B------:R-:W-:Y:S01]  /*01f0*/  ISETP.GE.U32.AND P4, PT, R6, UR6, PT ;  /* 0x0000000606007c0c */ /* 0x000fe2000bf86070 */
[----:B------:R-:W-:Y:S02]  /*0200*/  IMAD.HI.U32 R7, R2, R5, RZ ;  /* 0x0000000502077227 */ /* 0x000fe400078e00ff */
[----:B------:R-:W-:Y:S02]  /*0210*/  @P0 IADD3 R4, PT, PT, R4, -UR4, RZ ;  /* 0x8000000404040c10 */ /* 0x000fe4000fffe0ff */
[----:B------:R-:W-:Y:S01]  /*0220*/  IMAD.MOV R2, RZ, RZ, -R7 ;  /* 0x000000ffff027224 */ /* 0x000fe200078e0a07 */
[----:B------:R-:W-:Y:S02]  /*0230*/  @P0 IADD3 R3, PT, PT, R3, 0x1, RZ ;  /* 0x0000000103030810 */ /* 0x000fe40007ffe0ff */
[----:B------:R-:W-:Y:S01]  /*0240*/  ISETP.GE.U32.AND P3, PT, R4, UR4, PT ;  /* 0x0000000404007c0c */ /* 0x000fe2000bf66070 */
[----:B------:R-:W-:Y:S01]  /*0250*/  IMAD R5, R2, UR4, R5 ;  /* 0x0000000402057c24 */ /* 0x000fe2000f8e0205 */
[----:B------:R-:W-:-:S02]  /*0260*/  ISETP.NE.U32.AND P0, PT, RZ, UR4, PT ;  /* 0x00000004ff007c0c */ /* 0x000fc4000bf05070 */
[----:B------:R-:W-:Y:S01]  /*0270*/  LOP3.LUT R4, RZ, UR4, RZ, 0x33, !PT ;  /* 0x00000004ff047c12 */ /* 0x000fe2000f8e33ff */
[----:B------:R-:W-:Y:S01]  /*0280*/  @P4 VIADD R6, R6, -UR6 ;  /* 0x8000000606064c36 */ /* 0x000fe20008000000 */
[----:B------:R-:W-:Y:S01]  /*0290*/  ISETP.GE.U32.AND P1, PT, R5, UR4, PT ;  /* 0x0000000405007c0c */ /* 0x000fe2000bf26070 */
[----:B------:R-:W-:-:S03]  /*02a0*/  @P4 VIADD R0, R0, 0x1 ;  /* 0x0000000100004836 */ /* 0x000fc60000000000 */
[----:B------:R-:W-:-:S03]  /*02b0*/  ISETP.GE.U32.AND P2, PT, R6, UR6, PT ;  /* 0x0000000606007c0c */ /* 0x000fc6000bf46070 */
[----:B------:R-:W-:Y:S01]  /*02c0*/  @P3 VIADD R3, R3, 0x1 ;  /* 0x0000000103033836 */ /* 0x000fe20000000000 */
[----:B------:R-:W-:-:S04]  /*02d0*/  ISETP.NE.U32.AND P3, PT, RZ, UR6, PT ;  /* 0x00000006ff007c0c */ /* 0x000fc8000bf65070 */
[----:B------:R-:W-:Y:S02]  /*02e0*/  SEL R6, R4, R3, !P0 ;  /* 0x0000000304067207 */ /* 0x000fe40004000000 */
[----:B------:R-:W-:Y:S02]  /*02f0*/  @P1 IADD3 R5, PT, PT, R5, -UR4, RZ ;  /* 0x8000000405051c10 */ /* 0x000fe4000fffe0ff */
[----:B------:R-:W-:Y:S01]  /*0300*/  ISETP.GE.AND P4, PT, R6, 0x1, PT ;  /* 0x000000010600780c */ /* 0x000fe20003f86270 */
[----:B------:R-:W-:Y:S01]  /*0310*/  @P2 VIADD R0, R0, 0x1 ;  /* 0x0000000100002836 */ /* 0x000fe20000000000 */
[----:B------:R-:W-:-:S03]  /*0320*/  ISETP.GE.U32.AND P2, PT, R5, UR4, PT ;  /* 0x0000000405007c0c */ /* 0x000fc6000bf46070 */
[----:B------:R-:W-:-:S08]  /*0330*/  @!P3 LOP3.LUT R0, RZ, UR6, RZ, 0x33, !PT ;  /* 0x00000006ff00bc12 */ /* 0x000fd0000f8e33ff */
[----:B------:R-:W-:Y:S05]  /*0340*/  @!P4 EXIT ;  /* 0x000000000000c94d */ /* 0x000fea0003800000 */
[----:B------:R-:W-:Y:S01]  /*0350*/  IMAD.IADD R2, R6, 0x1, R0 ;  /* 0x0000000106027824 */ /* 0x000fe200078e0200 */
[----:B------:R-:W-:Y:S01]  /*0360*/  IADD3 R3, PT, PT, R0, 0x1, RZ ;  /* 0x0000000100037810 */ /* 0x000fe20007ffe0ff */
[----:B------:R-:W-:Y:S01]  /*0370*/  @P1 VIADD R7, R7, 0x1 ;  /* 0x0000000107071836 */ /* 0x000fe20000000000 */
[----:B------:R-:W0:Y:S02]  /*0380*/  LDCU.64 UR4, c[0x0][0x358] ;  /* 0x00006b00ff0477ac */ /* 0x000e240008000a00 */
[----:B------:R-:W-:Y:S01]  /*0390*/  VIMNMX R5, PT, PT, R2, R3, !PT ;  /* 0x0000000302057248 */ /* 0x000fe20007fe0100 */
[----:B------:R-:W-:-:S03]  /*03a0*/  @P2 VIADD R7, R7, 0x1 ;  /* 0x0000000107072836 */ /* 0x000fc60000000000 */
[----:B------:R-:W-:Y:S02]  /*03b0*/  IADD3 R8, PT, PT, -R0, R5, RZ ;  /* 0x0000000500087210 */ /* 0x000fe40007ffe1ff */
[----:B------:R-:W-:Y:S02]  /*03c0*/  SEL R5, R4, R7, !P0 ;  /* 0x0000000704057207 */ /* 0x000fe40004000000 */
[----:B------:R-:W-:-:S03]  /*03d0*/  LOP3.LUT P0, RZ, R8, 0x1, RZ, 0xc0, !PT ;  /* 0x0000000108ff7812 */ /* 0x000fc6000780c0ff */
[----:B------:R-:W-:-:S10]  /*03e0*/  IMAD.IADD R4, R6, 0x1, R5 ;  /* 0x0000000106047824 */ /* 0x000fd400078e0205 */
.L_x_3:
[----:B-1----:R-:W1:Y:S01]  /*03f0*/  LDC R20, c[0x0][0x390] ;  /* 0x0000e400ff147b82 */ /* 0x002e620000000800 */
[C---:B------:R-:W-:Y:S02]  /*0400*/  VIADD R9, R5.reuse, 0xffffffff ;  /* 0xffffffff05097836 */ /* 0x040fe40000000000 */
[----:B------:R-:W-:-:S03]  /*0410*/  VIADD R7, R5, 0x1 ;  /* 0x0000000105077836 */ /* 0x000fc60000000000 */
[----:B------:R-:W-:Y:S02]  /*0420*/  IABS R12, R9 ;  /* 0x00000009000c7213 */ /* 0x000fe40000000000 */
[----:B------:R-:W-:Y:S02]  /*0430*/  IABS R15, R7 ;  /* 0x00000007000f7213 */ /* 0x000fe40000000000 */
[----:B------:R-:W-:Y:S02]  /*0440*/  ISETP.GE.AND P4, PT, R7, RZ, PT ;  /* 0x000000ff0700720c */ /* 0x000fe40003f86270 */
[----:B-1----:R-:W-:-:S04]  /*0450*/  IABS R8, R20 ;  /* 0x0000001400087213 */ /* 0x002fc80000000000 */
[----:B------:R-:W1:Y:S08]  /*0460*/  I2F.RP R6, R8 ;  /* 0x0000000800067306 */ /* 0x000e700000209400 */
[----:B-1----:R-:W1:Y:S02]  /*0470*/  MUFU.RCP R6, R6 ;  /* 0x0000000600067308 */ /* 0x002e640000001000 */
[----:B-1----:R-:W-:-:S06]  /*0480*/  VIADD R10, R6, 0xffffffe ;  /* 0x0ffffffe060a7836 */ /* 0x002fcc0000000000 */
[----:B--2---:R1:W2:Y:S02]  /*0490*/  F2I.FTZ.U32.TRUNC.NTZ R11, R10 ;  /* 0x0000000a000b7305 */ /* 0x0042a4000021f000 */
[----:B-1----:R-:W-:Y:S02]  /*04a0*/  MOV R10, RZ ;  /* 0x000000ff000a7202 */ /* 0x002fe40000000f00 */
[----:B--2---:R-:W-:-:S05]  /*04b0*/  IADD3 R13, PT, PT, RZ, -R11, RZ ;  /* 0x8000000bff0d7210 */ /* 0x004fca0007ffe0ff */
[----:B------:R-:W-:-:S04]  /*04c0*/  IMAD R13, R13, R8, RZ ;  /* 0x000000080d0d7224 */ /* 0x000fc800078e02ff */
[----:B------:R-:W-:-:S04]  /*04d0*/  IMAD.HI.U32 R6, R11, R13, R10 ;  /* 0x0000000d0b067227 */ /* 0x000fc800078e000a */
[----:B------:R-:W-:Y:S02]  /*04e0*/  IMAD.MOV.U32 R13, RZ, RZ, R12 ;  /* 0x000000ffff0d7224 */ /* 0x000fe400078e000c */
[----:B------:R-:W-:-:S04]  /*04f0*/  IMAD.HI.U32 R11, R6, R15, RZ ;  /* 0x0000000f060b7227 */ /* 0x000fc800078e00ff */
[----:B------:R-:W-:Y:S01]  /*0500*/  IMAD.HI.U32 R10, R6, R13, RZ ;  /* 0x0000000d060a7227 */ /* 0x000fe200078e00ff */
[----:B------:R-:W-:-:S03]  /*0510*/  IADD3 R12, PT, PT, -R11, RZ, RZ ;  /* 0x000000ff0b0c7210 */ /* 0x000fc60007ffe1ff */
[----:B------:R-:W-:-:S04]  /*0520*/  IMAD.MOV R10, RZ, RZ, -R10 ;  /* 0x000000ffff0a7224 */ /* 0x000fc800078e0a0a */
[C---:B------:R-:W-:Y:S01]  /*0530*/  IMAD R11, R8.reuse, R10, R13 ;  /* 0x0000000a080b7224 */ /* 0x040fe200078e020d */
[----:B------:R-:W-:Y:S01]  /*0540*/  LOP3.LUT R10, RZ, R20, RZ, 0x33, !PT ;  /* 0x00000014ff0a7212 */ /* 0x000fe200078e33ff */
[----:B------:R-:W-:-:S03]  /*0550*/  IMAD R13, R8, R12, R15 ;  /* 0x0000000c080d7224 */ /* 0x000fc600078e020f */
[C---:B------:R-:W-:Y:S02]  /*0560*/  ISETP.GT.U32.AND P1, PT, R8.reuse, R11, PT ;  /* 0x0000000b0800720c */ /* 0x040fe40003f24070 */
[----:B------:R-:W-:-:S11]  /*0570*/  ISETP.GT.U32.AND P2, PT, R8, R13, PT ;  /* 0x0000000d0800720c */ /* 0x000fd60003f44070 */
[--C-:B------:R-:W-:Y:S02]  /*0580*/  @!P1 IMAD.IADD R11, R11, 0x1, -R8.reuse ;  /* 0x000000010b0b9824 */ /* 0x100fe400078e0a08 */
[----:B------:R-:W-:Y:S01]  /*0590*/  @!P2 IMAD.IADD R13, R13, 0x1, -R8 ;  /* 0x000000010d0da824 */ /* 0x000fe200078e0a08 */
[----:B------:R-:W-:Y:S02]  /*05a0*/  ISETP.GE.AND P2, PT, R9, RZ, PT ;  /* 0x000000ff0900720c */ /* 0x000fe40003f46270 */
[C---:B------:R-:W-:Y:S02]  /*05b0*/  ISETP.GT.U32.AND P1, PT, R8.reuse, R11, PT ;  /* 0x0000000b0800720c */ /* 0x040fe40003f24070 */
[----:B------:R-:W-:-:S11]  /*05c0*/  ISETP.GT.U32.AND P3, PT, R8, R13, PT ;  /* 0x0000000d0800720c */ /* 0x000fd60003f64070 */
[----:B------:R-:W-:Y:S02]  /*05d0*/  @!P1 IADD3 R11, PT, PT, R11, -R8, RZ ;  /* 0x800000080b0b9210 */ /* 0x000fe40007ffe0ff */
[----:B------:R-:W-:Y:S01]  /*05e0*/  @!P3 IMAD.IADD R13, R13, 0x1, -R8 ;  /* 0x000000010d0db824 */ /* 0x000fe200078e0a08 */
[----:B------:R-:W-:Y:S02]  /*05f0*/  ISETP.NE.AND P1, PT, R20, RZ, PT ;  /* 0x000000ff1400720c */ /* 0x000fe40003f25270 */
[----:B------:R-:W-:Y:S02]  /*0600*/  @!P2 IMAD.MOV R11, RZ, RZ, -R11 ;  /* 0x000000ffff0ba224 */ /* 0x000fe400078e0a0b */
[----:B------:R-:W-:-:S03]  /*0610*/  @!P4 IADD3 R13, PT, PT, -R13, RZ, RZ ;  /* 0x000000ff0d0dc210 */ /* 0x000fc60007ffe1ff */
[C---:B------:R-:W-:Y:S02]  /*0620*/  SEL R11, R10.reuse, R11, !P1 ;  /* 0x0000000b0a0b7207 */ /* 0x040fe40004800000 */
[----:B------:R-:W-:-:S03]  /*0630*/  SEL R13, R10, R13, !P1 ;  /* 0x0000000d0a0d7207 */ /* 0x000fc60004800000 */
[--C-:B------:R-:W-:Y:S02]  /*0640*/  IMAD.IADD R11, R11, 0x1, R20.reuse ;  /* 0x000000010b0b7824 */ /* 0x100fe400078e0214 */
[----:B------:R-:W-:-:S03]  /*0650*/  IMAD.IADD R13, R13, 0x1, R20 ;  /* 0x000000010d0d7824 */ /* 0x000fc600078e0214 */
[----:B------:R-:W-:Y:S02]  /*0660*/  IABS R15, R11 ;  /* 0x0000000b000f7213 */ /* 0x000fe40000000000 */
[----:B------:R-:W-:Y:S02]  /*0670*/  IABS R17, R13 ;  /* 0x0000000d00117213 */ /* 0x000fe40000000000 */
[----:B------:R-:W-:Y:S01]  /*0680*/  ISETP.GE.AND P5, PT, R13, RZ, PT ;  /* 0x000000ff0d00720c */ /* 0x000fe20003fa6270 */
[----:B------:R-:W-:-:S04]  /*0690*/  IMAD.HI.U32 R9, R6, R15, RZ ;  /* 0x0000000f06097227 */ /* 0x000fc800078e00ff */
[----:B------:R-:W-:Y:S01]  /*06a0*/  IMAD.HI.U32 R12, R6, R17, RZ ;  /* 0x00000011060c7227 */ /* 0x000fe200078e00ff */
[----:B------:R-:W-:-:S03]  /*06b0*/  IADD3 R9, PT, PT, -R9, RZ, RZ ;  /* 0x000000ff09097210 */ /* 0x000fc60007ffe1ff */
[----:B------:R-:W-:Y:S02]  /*06c0*/  IMAD.MOV R12, RZ, RZ, -R12 ;  /* 0x000000ffff0c7224 */ /* 0x000fe400078e0a0c */
[C---:B------:R-:W-:Y:S02]  /*06d0*/  IMAD R9, R8.reuse, R9, R15 ;  /* 0x0000000908097224 */ /* 0x040fe400078e020f */
[C---:B------:R-:W-:Y:S02]  /*06e0*/  IMAD R15, R8.reuse, R12, R17 ;  /* 0x0000000c080f7224 */ /* 0x040fe400078e0211 */
[----:B------:R-:W-:Y:S01]  /*06f0*/  IMAD.MOV.U32 R12, RZ, RZ, R0 ;  /* 0x000000ffff0c7224 */ /* 0x000fe200078e0000 */
[C---:B------:R-:W-:Y:S02]  /*0700*/  ISETP.GT.U32.AND P2, PT, R8.reuse, R9, PT ;  /* 0x000000090800720c */ /* 0x040fe40003f44070 */
[----:B------:R-:W-:-:S11]  /*0710*/  ISETP.GT.U32.AND P3, PT, R8, R15, PT ;  /* 0x0000000f0800720c */ /* 0x000fd60003f64070 */
[----:B------:R-:W-:Y:S02]  /*0720*/  @!P2 IMAD.IADD R9, R9, 0x1, -R8 ;  /* 0x000000010909a824 */ /* 0x000fe400078e0a08 */
[----:B------:R-:W-:Y:S02]  /*0730*/  @!P3 IADD3 R15, PT, PT, R15, -R8, RZ ;  /* 0x800000080f0fb210 */ /* 0x000fe40007ffe0ff */
[----:B------:R-:W-:Y:S02]  /*0740*/  ISETP.GE.AND P3, PT, R11, RZ, PT ;  /* 0x000000ff0b00720c */ /* 0x000fe40003f66270 */
[C---:B------:R-:W-:Y:S02]  /*0750*/  ISETP.GT.U32.AND P2, PT, R8.reuse, R9, PT ;  /* 0x000000090800720c */ /* 0x040fe40003f44070 */
[----:B------:R-:W-:-:S11]  /*0760*/  ISETP.GT.U32.AND P4, PT, R8, R15, PT ;  /* 0x0000000f0800720c */ /* 0x000fd60003f84070 */
[--C-:B------:R-:W-:Y:S01]  /*0770*/  @!P2 IMAD.IADD R9, R9, 0x1, -R8.reuse ;  /* 0x000000010909a824 */ /* 0x100fe200078e0a08 */
[----:B------:R-:W-:Y:S01]  /*0780*/  ISETP.GE.AND P2, PT, R3, R2, PT ;  /* 0x000000020300720c */ /* 0x000fe20003f46270 */
[----:B------:R-:W-:-:S03]  /*0790*/  @!P4 IMAD.IADD R15, R15, 0x1, -R8 ;  /* 0x000000010f0fc824 */ /* 0x000fc600078e0a08 */
[----:B------:R-:W-:Y:S01]  /*07a0*/  @!P3 IADD3 R9, PT, PT, -R9, RZ, RZ ;  /* 0x000000ff0909b210 */ /* 0x000fe20007ffe1ff */
[----:B------:R-:W-:-:S03]  /*07b0*/  @!P5 IMAD.MOV R15, RZ, RZ, -R15 ;  /* 0x000000ffff0fd224 */ /* 0x000fc600078e0a0f */
[C---:B------:R-:W-:Y:S02]  /*07c0*/  SEL R9, R10.reuse, R9, !P1 ;  /* 0x000000090a097207 */ /* 0x040fe40004800000 */
[----:B------:R-:W-:Y:S01]  /*07d0*/  SEL R25, R10, R15, !P1 ;  /* 0x0000000f0a197207 */ /* 0x000fe20004800000 */
[----:B------:R-:W-:Y:S06]  /*07e0*/  @!P0 BRA `(.L_x_0) ;  /* 0x0000000400708947 */ /* 0x000fec0003800000 */
[----:B------:R-:W-:Y:S01]  /*07f0*/  IADD3 R14, PT, PT, R0, -0x1, RZ ;  /* 0xffffffff000e7810 */ /* 0x000fe20007ffe0ff */
[-CC-:B------:R-:W-:Y:S01]  /*0800*/  IMAD R19, R25, R20.reuse, R0.reuse ;  /* 0x0000001419137224 */ /* 0x180fe200078e0200 */
[----:B------:R-:W-:Y:S01]  /*0810*/  IABS R13, R3 ;  /* 0x00000003000d7213 */ /* 0x000fe20000000000 */
[----:B------:R-:W-:Y:S01]  /*0820*/  IMAD R21, R5, R20, R0 ;  /* 0x0000001405157224 */ /* 0x000fe200078e0200 */
[----:B------:R-:W-:Y:S02]  /*0830*/  IABS R15, R14 ;  /* 0x0000000e000f7213 */ /* 0x000fe40000000000 */
[----:B------:R-:W-:Y:S01]  /*0840*/  ISETP.GE.AND P6, PT, R3, RZ, PT ;  /* 0x000000ff0300720c */ /* 0x000fe20003fc6270 */
[----:B------:R-:W-:-:S04]  /*0850*/  IMAD.HI.U32 R12, R6, R13, RZ ;  /* 0x0000000d060c7227 */ /* 0x000fc800078e00ff */
[----:B------:R-:W-:-:S04]  /*0860*/  IMAD.HI.U32 R11, R6, R15, RZ ;  /* 0x0000000f060b7227 */ /* 0x000fc800078e00ff */
[----:B------:R-:W-:Y:S02]  /*0870*/  IMAD.MOV R11, RZ, RZ, -R11 ;  /* 0x000000ffff0b7224 */ /* 0x000fe400078e0a0b */
[----:B------:R-:W-:Y:S02]  /*0880*/  IMAD.MOV R12, RZ, RZ, -R12 ;  /* 0x000000ffff0c7224 */ /* 0x000fe400078e0a0c */
[C---:B------:R-:W-:Y:S02]  /*0890*/  IMAD R11, R8.reuse, R11, R15 ;  /* 0x0000000b080b7224 */ /* 0x040fe400078e020f */
[----:B------:R-:W-:-:S03]  /*08a0*/  IMAD R13, R8, R12, R13 ;  /* 0x0000000c080d7224 */ /* 0x000fc600078e020d */
[C---:B------:R-:W-:Y:S02]  /*08b0*/  ISETP.GT.U32.AND P3, PT, R8.reuse, R11, PT ;  /* 0x0000000b0800720c */ /* 0x040fe40003f64070 */
[----:B------:R-:W-:-:S11]  /*08c0*/  ISETP.GT.U32.AND P4, PT, R8, R13, PT ;  /* 0x0000000d0800720c */ /* 0x000fd60003f84070 */
[----:B------:R-:W-:Y:S02]  /*08d0*/  @!P3 IMAD.IADD R11, R11, 0x1, -R8 ;  /* 0x000000010b0bb824 */ /* 0x000fe400078e0a08 */
[----:B------:R-:W-:Y:S02]  /*08e0*/  @!P4 IADD3 R13, PT, PT, R13, -R8, RZ ;  /* 0x800000080d0dc210 */ /* 0x000fe40007ffe0ff */
[----:B------:R-:W-:Y:S02]  /*08f0*/  ISETP.GE.AND P4, PT, R14, RZ, PT ;  /* 0x000000ff0e00720c */ /* 0x000fe40003f86270 */
[C---:B------:R-:W-:Y:S02]  /*0900*/  ISETP.GT.U32.AND P3, PT, R8.reuse, R11, PT ;  /* 0x0000000b0800720c */ /* 0x040fe40003f64070 */
[----:B------:R-:W-:-:S11]  /*0910*/  ISETP.GT.U32.AND P5, PT, R8, R13, PT ;  /* 0x0000000d0800720c */ /* 0x000fd60003fa4070 */
[----:B------:R-:W-:Y:S02]  /*0920*/  @!P3 IADD3 R11, PT, PT, R11, -R8, RZ ;  /* 0x800000080b0bb210 */ /* 0x000fe40007ffe0ff */
[----:B------:R-:W-:-:S03]  /*0930*/  @!P5 IMAD.IADD R13, R13, 0x1, -R8 ;  /* 0x000000010d0dd824 */ /* 0x000fc600078e0a08 */
[----:B------:R-:W-:Y:S02]  /*0940*/  @!P4 IMAD.MOV R11, RZ, RZ, -R11 ;  /* 0x000000ffff0bc224 */ /* 0x000fe400078e0a0b */
[----:B------:R-:W-:-:S03]  /*0950*/  @!P6 IMAD.MOV R13, RZ, RZ, -R13 ;  /* 0x000000ffff0de224 */ /* 0x000fc600078e0a0d */
[C---:B------:R-:W-:Y:S02]  /*0960*/  SEL R11, R10.reuse, R11, !P1 ;  /* 0x0000000b0a0b7207 */ /* 0x040fe40004800000 */
[----:B------:R-:W-:-:S03]  /*0970*/  SEL R13, R10, R13, !P1 ;  /* 0x0000000d0a0d7207 */ /* 0x000fc60004800000 */
[----:B------:R-:W-:Y:S01]  /*0980*/  IMAD.IADD R11, R11, 0x1, R20 ;  /* 0x000000010b0b7824 */ /* 0x000fe200078e0214 */
[----:B------:R-:W-:-:S04]  /*0990*/  IADD3 R14, PT, PT, R13, R20, RZ ;  /* 0x000000140d0e7210 */ /* 0x000fc80007ffe0ff */
[----:B------:R-:W-:Y:S02]  /*09a0*/  IABS R17, R14 ;  /* 0x0000000e00117213 */ /* 0x000fe40000000000 */
[----:B------:R-:W-:Y:S02]  /*09b0*/  IABS R15, R11 ;  /* 0x0000000b000f7213 */ /* 0x000fe40000000000 */
[----:B------:R-:W-:Y:S01]  /*09c0*/  ISETP.GE.AND P6, PT, R14, RZ, PT ;  /* 0x000000ff0e00720c */ /* 0x000fe20003fc6270 */
[----:B------:R-:W-:-:S04]  /*09d0*/  IMAD.HI.U32 R13, R6, R17, RZ ;  /* 0x00000011060d7227 */ /* 0x000fc800078e00ff */
[----:B------:R-:W-:-:S04]  /*09e0*/  IMAD.HI.U32 R12, R6, R15, RZ ;  /* 0x0000000f060c7227 */ /* 0x000fc800078e00ff */
[----:B------:R-:W-:Y:S01]  /*09f0*/  IMAD.MOV R13, RZ, RZ, -R13 ;  /* 0x000000ffff0d7224 */ /* 0x000fe200078e0a0d */
[----:B------:R-:W-:-:S03]  /*0a00*/  IADD3 R12, PT, PT, -R12, RZ, RZ ;  /* 0x000000ff0c0c7210 */ /* 0x000fc60007ffe1ff */
[C---:B------:R-:W-:Y:S02]  /*0a10*/  IMAD R17, R8.reuse, R13, R17 ;  /* 0x0000000d08117224 */ /* 0x040fe400078e0211 */
[C---:B------:R-:W-:Y:S02]  /*0a20*/  IMAD R15, R8.reuse, R12, R15 ;  /* 0x0000000c080f7224 */ /* 0x040fe400078e020f */
[----:B------:R-:W1:Y:S01]  /*0a30*/  LDC.64 R12, c[0x0][0x380] ;  /* 0x0000e000ff0c7b82 */ /* 0x000e620000000a00 */
[C---:B------:R-:W-:Y:S02]  /*0a40*/  ISETP.GT.U32.AND P4, PT, R8.reuse, R17, PT ;  /* 0x000000110800720c */ /* 0x040fe40003f84070 */
[----:B------:R-:W-:-:S11]  /*0a50*/  ISETP.GT.U32.AND P3, PT, R8, R15, PT ;  /* 0x0000000f0800720c */ /* 0x000fd60003f64070 */
[--C-:B------:R-:W-:Y:S01]  /*0a60*/  @!P4 IMAD.IADD R17, R17, 0x1, -R8.reuse ;  /* 0x000000011111c824 */ /* 0x100fe200078e0a08 */
[----:B------:R-:W-:Y:S01]  /*0a70*/  ISETP.GE.AND P4, PT, R11, RZ, PT ;  /* 0x000000ff0b00720c */ /* 0x000fe20003f86270 */
[----:B------:R-:W-:Y:S02]  /*0a80*/  @!P3 IMAD.IADD R15, R15, 0x1, -R8 ;  /* 0x000000010f0fb824 */ /* 0x000fe400078e0a08 */
[----:B------:R-:W-:Y:S01]  /*0a90*/  IMAD R11, R9, R20, R0 ;  /* 0x00000014090b7224 */ /* 0x000fe200078e0200 */
[C---:B------:R-:W-:Y:S02]  /*0aa0*/  ISETP.GT.U32.AND P5, PT, R8.reuse, R17, PT ;  /* 0x000000110800720c */ /* 0x040fe40003fa4070 */
[----:B------:R-:W-:-:S11]  /*0ab0*/  ISETP.GT.U32.AND P3, PT, R8, R15, PT ;  /* 0x0000000f0800720c */ /* 0x000fd60003f64070 */
[----:B------:R-:W-:Y:S02]  /*0ac0*/  @!P5 IADD3 R17, PT, PT, R17, -R8, RZ ;  /* 0x800000081111d210 */ /* 0x000fe40007ffe0ff */
[----:B------:R-:W-:-:S03]  /*0ad0*/  @!P3 IMAD.IADD R15, R15, 0x1, -R8 ;  /* 0x000000010f0fb824 */ /* 0x000fc600078e0a08 */
[----:B------:R-:W-:Y:S02]  /*0ae0*/  @!P6 IMAD.MOV R17, RZ, RZ, -R17 ;  /* 0x000000ffff11e224 */ /* 0x000fe400078e0a11 */
[----:B------:R-:W-:-:S03]  /*0af0*/  @!P4 IADD3 R15, PT, PT, -R15, RZ, RZ ;  /* 0x000000ff0f0fc210 */ /* 0x000fc60007ffe1ff */
[C---:B------:R-:W-:Y:S01]  /*0b00*/  SEL R18, R10.reuse, R17, !P1 ;  /* 0x000000110a127207 */ /* 0x040fe20004800000 */
[----:B-1----:R-:W-:Y:S01]  /*0b10*/  IMAD.WIDE R16, R19, 0x4, R12 ;  /* 0x0000000413107825 */ /* 0x002fe200078e020c */
[----:B------:R-:W-:-:S03]  /*0b20*/  SEL R23, R10, R15, !P1 ;  /* 0x0000000f0a177207 */ /* 0x000fc60004800000 */
[----:B------:R-:W-:Y:S02]  /*0b30*/  IMAD.WIDE R14, R11, 0x4, R12 ;  /* 0x000000040b0e7825 */ /* 0x000fe400078e020c */
[----:B0-----:R-:W2:Y:S02]  /*0b40*/  LDG.E R16, desc[UR4][R16.64] ;  /* 0x0000000410107981 */ /* 0x001ea4000c1e1900 */
[-C--:B------:R-:W-:Y:S02]  /*0b50*/  IMAD R19, R5, R20.reuse, R18 ;  /* 0x0000001405137224 */ /* 0x080fe400078e0212 */
[----:B------:R-:W-:Y:S01]  /*0b60*/  IMAD.WIDE R10, R21, 0x4, R12 ;  /* 0x00000004150a7825 */ /* 0x000fe200078e020c */
[----:B------:R-:W2:Y:S03]  /*0b70*/  LDG.E R15, desc[UR4][R14.64] ;  /* 0x000000040e0f7981 */ /* 0x000ea6000c1e1900 */
[----:B------:R-:W-:-:S02]  /*0b80*/  IMAD R23, R5, R20, R23 ;  /* 0x0000001405177224 */ /* 0x000fc400078e0217 */
[--C-:B------:R-:W-:Y:S01]  /*0b90*/  IMAD.WIDE R18, R19, 0x4, R12.reuse ;  /* 0x0000000413127825 */ /* 0x100fe200078e020c */
[----:B------:R-:W2:Y:S03]  /*0ba0*/  LDG.E R10, desc[UR4][R10.64] ;  /* 0x000000040a0a7981 */ /* 0x000ea6000c1e1900 */
[----:B------:R-:W-:Y:S02]  /*0bb0*/  IMAD.WIDE R12, R23, 0x4, R12 ;  /* 0x00000004170c7825 */ /* 0x000fe400078e020c */
[----:B------:R-:W3:Y:S04]  /*0bc0*/  LDG.E R18, desc[UR4][R18.64] ;  /* 0x0000000412127981 */ /* 0x000ee8000c1e1900 */
[----:B------:R-:W3:Y:S01]  /*0bd0*/  LDG.E R12, desc[UR4][R12.64] ;  /* 0x000000040c0c7981 */ /* 0x000ee2000c1e1900 */
[----:B--2---:R-:W-:-:S04]  /*0be0*/  IADD3 R23, PT, PT, R16, R15, R10 ;  /* 0x0000000f10177210 */ /* 0x004fc80007ffe00a */
[----:B---3--:R-:W-:-:S04]  /*0bf0*/  IADD3 R23, PT, PT, R18, R23, R12 ;  /* 0x0000001712177210 */ /* 0x008fc80007ffe00c */
[----:B------:R-:W-:-:S04]  /*0c00*/  IABS R22, R23 ;  /* 0x0000001700167213 */ /* 0x000fc80000000000 */
[----:B------:R-:W0:Y:S08]  /*0c10*/  I2F.RP R24, R22 ;  /* 0x0000001600187306 */ /* 0x000e300000209400 */
[----:B0-----:R-:W0:Y:S02]  /*0c20*/  MUFU.RCP R24, R24 ;  /* 0x0000001800187308 */ /* 0x001e240000001000 */
[----:B0-----:R-:W-:-:S06]  /*0c30*/  VIADD R14, R24, 0xffffffe ;  /* 0x0ffffffe180e7836 */ /* 0x001fcc0000000000 */
[----:B------:R0:W1:Y:S02]  /*0c40*/  F2I.FTZ.U32.TRUNC.NTZ R15, R14 ;  /* 0x0000000e000f7305 */ /* 0x000064000021f000 */
[----:B0-----:R-:W-:Y:S02]  /*0c50*/  HFMA2 R14, -RZ, RZ, 0, 0 ;  /* 0x00000000ff0e7431 */ /* 0x001fe400000001ff */
[----:B-1----:R-:W-:-:S04]  /*0c60*/  IMAD.MOV R11, RZ, RZ, -R15 ;  /* 0x000000ffff0b7224 */ /* 0x002fc800078e0a0f */
[----:B------:R-:W-:Y:S01]  /*0c70*/  IMAD R11, R11, R22, RZ ;  /* 0x000000160b0b7224 */ /* 0x000fe200078e02ff */
[----:B------:R-:W-:-:S03]  /*0c80*/  IABS R10, R23 ;  /* 0x00000017000a7213 */ /* 0x000fc60000000000 */
[----:B------:R-:W-:-:S04]  /*0c90*/  IMAD.HI.U32 R15, R15, R11, R14 ;  /* 0x0000000b0f0f7227 */ /* 0x000fc800078e000e */
[----:B------:R-:W-:Y:S02]  /*0ca0*/  IMAD.MOV R13, RZ, RZ, -R10 ;  /* 0x000000ffff0d7224 */ /* 0x000fe400078e0a0a */
[----:B------:R-:W-:Y:S01]  /*0cb0*/  IMAD.HI.U32 R15, R15, R22, RZ ;  /* 0x000000160f0f7227 */ /* 0x000fe200078e00ff */
[----:B------:R-:W0:Y:S03]  /*0cc0*/  LDC.64 R10, c[0x0][0x388] ;  /* 0x0000e200ff0a7b82 */ /* 0x000e260000000a00 */
[----:B------:R-:W-:-:S05]  /*0cd0*/  IMAD R13, R15, R13, R22 ;  /* 0x0000000d0f0d7224 */ /* 0x000fca00078e0216 */
[----:B------:R-:W-:Y:S02]  /*0ce0*/  ISETP.GT.U32.AND P3, PT, R22, R13, PT ;  /* 0x0000000d1600720c */ /* 0x000fe40003f64070 */
[----:B------:R-:W-:-:S11]  /*0cf0*/  LOP3.LUT R12, R23, R22, RZ, 0x3c, !PT ;  /* 0x00000016170c7212 */ /* 0x000fd600078e3cff */
[----:B------:R-:W-:Y:S01]  /*0d00*/  @!P3 IMAD.IADD R13, R13, 0x1, -R22 ;  /* 0x000000010d0db824 */ /* 0x000fe200078e0a16 */
[----:B------:R-:W-:-:S04]  /*0d10*/  ISETP.GE.AND P4, PT, R12, RZ, PT ;  /* 0x000000ff0c00720c */ /* 0x000fc80003f86270 */
[----:B------:R-:W-:Y:S02]  /*0d20*/  ISETP.GE.U32.AND P1, PT, R13, R22, PT ;  /* 0x000000160d00720c */ /* 0x000fe40003f26070 */
[----:B------:R-:W-:Y:S02]  /*0d30*/  @!P3 IADD3 R15, PT, PT, R15, 0x1, RZ ;  /* 0x000000010f0fb810 */ /* 0x000fe40007ffe0ff */
[----:B------:R-:W-:Y:S01]  /*0d40*/  ISETP.NE.AND P3, PT, R23, RZ, PT ;  /* 0x000000ff1700720c */ /* 0x000fe20003f65270 */
[----:B0-----:R-:W-:-:S08]  /*0d50*/  IMAD.WIDE R10, R21, 0x4, R10 ;  /* 0x00000004150a7825 */ /* 0x001fd000078e020a */
[----:B------:R-:W-:-:S04]  /*0d60*/  @P1 VIADD R15, R15, 0x1 ;  /* 0x000000010f0f1836 */ /* 0x000fc80000000000 */
[----:B------:R-:W-:Y:S01]  /*0d70*/  @!P4 IMAD.MOV R15, RZ, RZ, -R15 ;  /* 0x000000ffff0fc224 */ /* 0x000fe200078e0a0f */
[----:B------:R-:W-:-:S05]  /*0d80*/  @!P3 LOP3.LUT R15, RZ, R22, RZ, 0x33, !PT ;  /* 0x00000016ff0fb212 */ /* 0x000fca00078e33ff */
[----:B------:R1:W-:Y:S01]  /*0d90*/  STG.E desc[UR4][R10.64], R15 ;  /* 0x0000000f0a007986 */ /* 0x0003e2000c101904 */
[----:B------:R-:W-:-:S07]  /*0da0*/  MOV R12, R3 ;  /* 0x00000003000c7202 */ /* 0x000fce0000000f00 */
.L_x_0:
[----:B------:R-:W-:Y:S05]  /*0db0*/  @P2 BRA `(.L_x_1) ;  /* 0x0000000c001c2947 */ /* 0x000fea0003800000 */
[-CC-:B------:R-:W-:Y:S02]  /*0dc0*/  IMAD R25, R25, R20.reuse, R12.reuse ;  /* 0x0000001419197224 */ /* 0x180fe400078e020c */
[-CC-:B------:R-:W-:Y:S02]  /*0dd0*/  IMAD R9, R9, R20.reuse, R12.reuse ;  /* 0x0000001409097224 */ /* 0x180fe400078e020c */
[----:B------:R-:W-:Y:S02]  /*0de0*/  IMAD R23, R5, R20, R12 ;  /* 0x0000001405177224 */ /* 0x000fe400078e020c */
[----:B------:R-:W-:-:S07]  /*0df0*/  VIADD R22, R12, 0xffffffff ;  /* 0xffffffff0c167836 */ /* 0x000fce0000000000 */
.L_x_2:
[----:B--2---:R-:W2:Y:S01]  /*0e00*/  LDC R14, c[0x0][0x390] ;  /* 0x0000e400ff0e7b82 */ /* 0x004ea20000000800 */
[----:B------:R-:W-:Y:S01]  /*0e10*/  IABS R13, R22 ;  /* 0x00000016000d7213 */ /* 0x000fe20000000000 */
[C---:B------:R-:W-:Y:S01]  /*0e20*/  VIADD R27, R22.reuse, 0x3 ;  /* 0x00000003161b7836 */ /* 0x040fe20000000000 */
[C---:B------:R-:W-:Y:S02]  /*0e30*/  ISETP.GE.AND P2, PT, R22.reuse, RZ, PT ;  /* 0x000000ff1600720c */ /* 0x040fe40003f46270 */
[----:B------:R-:W-:Y:S01]  /*0e40*/  IADD3 R16, PT, PT, R22, 0x1, RZ ;  /* 0x0000000116107810 */ /* 0x000fe20007ffe0ff */
[----:B------:R-:W-:-:S03]  /*0e50*/  IMAD.HI.U32 R6, R6, R13, RZ ;  /* 0x0000000d06067227 */ /* 0x000fc600078e00ff */
[----:B------:R-:W-:Y:S01]  /*0e60*/  IABS R19, R16 ;  /* 0x0000001000137213 */ /* 0x000fe20000000000 */
[----:B------:R-:W-:Y:S01]  /*0e70*/  VIADD R22, R22, 0x2 ;  /* 0x0000000216167836 */ /* 0x000fe20000000000 */
[----:B------:R-:W-:-:S04]  /*0e80*/  IADD3 R6, PT, PT, -R6, RZ, RZ ;  /* 0x000000ff06067210 */ /* 0x000fc80007ffe1ff */
[----:B------:R-:W-:Y:S02]  /*0e90*/  IABS R17, R22 ;  /* 0x0000001600117213 */ /* 0x000fe40000000000 */
[----:B--2---:R-:W-:-:S04]  /*0ea0*/  IABS R12, R14 ;  /* 0x0000000e000c7213 */ /* 0x004fc80000000000 */
[----:B-1----:R-:W1:Y:S01]  /*0eb0*/  I2F.RP R15, R12 ;  /* 0x0000000c000f7306 */ /* 0x002e620000209400 */
[----:B------:R-:W-:-:S05]  /*0ec0*/  IMAD R13, R12, R6, R13 ;  /* 0x000000060c0d7224 */ /* 0x000fca00078e020d */
[----:B------:R-:W-:Y:S02]  /*0ed0*/  ISETP.GT.U32.AND P1, PT, R8, R13, PT ;  /* 0x0000000d0800720c */ /* 0x000fe40003f24070 */
[----:B-1----:R-:W1:Y:S11]  /*0ee0*/  MUFU.RCP R15, R15 ;  /* 0x0000000f000f7308 */ /* 0x002e760000001000 */
[----:B------:R-:W-:-:S05]  /*0ef0*/  @!P1 IMAD.IADD R13, R13, 0x1, -R12 ;  /* 0x000000010d0d9824 */ /* 0x000fca00078e0a0c */
[----:B------:R-:W-:Y:S02]  /*0f00*/  ISETP.GT.U32.AND P1, PT, R8, R13, PT ;  /* 0x0000000d0800720c */ /* 0x000fe40003f24070 */
[----:B------:R-:W-:Y:S01]  /*0f10*/  MOV R8, R12 ;  /* 0x0000000c00087202 */ /* 0x000fe20000000f00 */
[----:B-1----:R-:W-:-:S04]  /*0f20*/  VIADD R10, R15, 0xffffffe ;  /* 0x0ffffffe0f0a7836 */ /* 0x002fc80000000000 */
[----:B------:R1:W2:Y:S06]  /*0f30*/  F2I.FTZ.U32.TRUNC.NTZ R11, R10 ;  /* 0x0000000a000b7305 */ /* 0x0002ac000021f000 */
[----:B------:R-:W-:Y:S02]  /*0f40*/  @!P1 IADD3 R13, PT, PT, R13, -R12, RZ ;  /* 0x8000000c0d0d9210 */ /* 0x000fe40007ffe0ff */
[----:B------:R-:W-:Y:S01]  /*0f50*/  ISETP.NE.AND P1, PT, R14, RZ, PT ;  /* 0x000000ff0e00720c */ /* 0x000fe20003f25270 */
[----:B-1----:R-:W-:Y:S02]  /*0f60*/  IMAD.MOV.U32 R10, RZ, RZ, RZ ;  /* 0x000000ffff0a7224 */ /* 0x002fe400078e00ff */
[----:B--2---:R-:W-:-:S04]  /*0f70*/  IMAD.MOV R15, RZ, RZ, -R11 ;  /* 0x000000ffff0f7224 */ /* 0x004fc800078e0a0b */
[----:B------:R-:W-:-:S04]  /*0f80*/  IMAD R15, R15, R12, RZ ;  /* 0x0000000c0f0f7224 */ /* 0x000fc800078e02ff */
[----:B------:R-:W-:Y:S01]  /*0f90*/  IMAD.HI.U32 R6, R11, R15, R10 ;  /* 0x0000000f0b067227 */ /* 0x000fe200078e000a */
[----:B------:R-:W-:Y:S02]  /*0fa0*/  MOV R11, R17 ;  /* 0x00000011000b7202 */ /* 0x000fe40000000f00 */
[----:B------:R-:W-:-:S03]  /*0fb0*/  IABS R17, R27 ;  /* 0x0000001b00117213 */ /* 0x000fc60000000000 */
[----:B------:R-:W-:-:S04]  /*0fc0*/  IMAD.HI.U32 R10, R6, R11, RZ ;  /* 0x0000000b060a7227 */ /* 0x000fc800078e00ff */
[----:B------:R-:W-:Y:S02]  /*0fd0*/  IMAD.MOV R10, RZ, RZ, -R10 ;  /* 0x000000ffff0a7224 */ /* 0x000fe400078e0a0a */
[----:B------:R-:W-:-:S04]  /*0fe0*/  IMAD.HI.U32 R15, R6, R17, RZ ;  /* 0x00000011060f7227 */ /* 0x000fc800078e00ff */
[----:B------:R-:W-:Y:S02]  /*0ff0*/  IMAD R11, R12, R10, R11 ;  /* 0x0000000a0c0b7224 */ /* 0x000fe400078e020b */
[----:B------:R-:W-:-:S03]  /*1000*/  IMAD.HI.U32 R10, R6, R19, RZ ;  /* 0x00000013060a7227 */ /* 0x000fc600078e00ff */
[----:B------:R-:W-:Y:S01]  /*1010*/  ISETP.GT.U32.AND P4, PT, R8, R11, PT ;  /* 0x0000000b0800720c */ /* 0x000fe20003f84070 */
[----:B------:R-:W-:Y:S02]  /*1020*/  IMAD.MOV R10, RZ, RZ, -R10 ;  /* 0x000000ffff0a7224 */ /* 0x000fe400078e0a0a */
[----:B------:R-:W-:Y:S02]  /*1030*/  IMAD.MOV R15, RZ, RZ, -R15 ;  /* 0x000000ffff0f7224 */ /* 0x000fe400078e0a0f */
[C---:B------:R-:W-:Y:S02]  /*1040*/  IMAD R19, R12.reuse, R10, R19 ;  /* 0x0000000a0c137224 */ /* 0x040fe400078e0213 */
[----:B------:R-:W-:Y:S02]  /*1050*/  IMAD R15, R12, R15, R17 ;  /* 0x0000000f0c0f7224 */ /* 0x000fe400078e0211 */
[----:B------:R-:W-:Y:S01]  /*1060*/  IMAD.MOV.U32 R10, RZ, RZ, R13 ;  /* 0x000000ffff0a7224 */ /* 0x000fe200078e000d */
[----:B------:R-:W-:-:S02]  /*1070*/  ISETP.GT.U32.AND P3, PT, R8, R19, PT ;  /* 0x000000130800720c */ /* 0x000fc40003f64070 */
[----:B------:R-:W-:Y:S01]  /*1080*/  ISETP.GT.U32.AND P5, PT, R8, R15, PT ;  /* 0x0000000f0800720c */ /* 0x000fe20003fa4070 */
[----:B------:R-:W-:Y:S01]  /*1090*/  @!P4 IMAD.IADD R11, R11, 0x1, -R12 ;  /* 0x000000010b0bc824 */ /* 0x000fe200078e0a0c */
[----:B------:R-:W-:Y:S02]  /*10a0*/  @!P2 IADD3 R10, PT, PT, -R10, RZ, RZ ;  /* 0x000000ff0a0aa210 */ /* 0x000fe40007ffe1ff */
[----:B------:R-:W-:Y:S02]  /*10b0*/  ISETP.GE.AND P2, PT, R22, RZ, PT ;  /* 0x000000ff1600720c */ /* 0x000fe40003f46270 */
[----:B------:R-:W-:Y:S02]  /*10c0*/  ISETP.GT.U32.AND P4, PT, R8, R11, PT ;  /* 0x0000000b0800720c */ /* 0x000fe40003f84070 */
[----:B------:R-:W-:-:S03]  /*10d0*/  LOP3.LUT R13, RZ, R14, RZ, 0x33, !PT ;  /* 0x0000000eff0d7212 */ /* 0x000fc600078e33ff */
[--C-:B------:R-:W-:Y:S01]  /*10e0*/  @!P3 IMAD.IADD R19, R19, 0x1, -R12.reuse ;  /* 0x000000011313b824 */ /* 0x100fe200078e0a0c */
[----:B------:R-:W-:Y:S01]  /*10f0*/  SEL R17, R13, R10, !P1 ;  /* 0x0000000a0d117207 */ /* 0x000fe20004800000 */
[----:B------:R-:W-:-:S03]  /*1100*/  @!P5 IMAD.IADD R15, R15, 0x1, -R12 ;  /* 0x000000010f0fd824 */ /* 0x000fc600078e0a0c */
[C---:B------:R-:W-:Y:S01]  /*1110*/  ISETP.GT.U32.AND P3, PT, R8.reuse, R19, PT ;  /* 0x000000130800720c */ /* 0x040fe20003f64070 */
[----:B------:R-:W-:Y:S01]  /*1120*/  IMAD.IADD R10, R17, 0x1, R14 ;  /* 0x00000001110a7824 */ /* 0x000fe200078e020e */
[----:B------:R-:W-:Y:S02]  /*1130*/  ISETP.GT.U32.AND P5, PT, R8, R15, PT ;  /* 0x0000000f0800720c */ /* 0x000fe40003fa4070 */
[----:B------:R-:W-:Y:S02]  /*1140*/  @!P4 IADD3 R11, PT, PT, R11, -R12, RZ ;  /* 0x8000000c0b0bc210 */ /* 0x000fe40007ffe0ff */
[----:B------:R-:W-:Y:S02]  /*1150*/  ISETP.GE.AND P4, PT, R16, RZ, PT ;  /* 0x000000ff1000720c */ /* 0x000fe40003f86270 */
[----:B------:R-:W-:Y:S01]  /*1160*/  IABS R17, R10 ;  /* 0x0000000a00117213 */ /* 0x000fe20000000000 */
[----:B------:R-:W-:Y:S01]  /*1170*/  @!P2 IMAD.MOV R11, RZ, RZ, -R11 ;  /* 0x000000ffff0ba224 */ /* 0x000fe200078e0a0b */
[----:B------:R-:W-:-:S03]  /*1180*/  ISETP.GE.AND P2, PT, R27, RZ, PT ;  /* 0x000000ff1b00720c */ /* 0x000fc60003f46270 */
[----:B------:R-:W-:Y:S01]  /*1190*/  @!P3 IADD3 R19, PT, PT, R19, -R12, RZ ;  /* 0x8000000c1313b210 */ /* 0x000fe20007ffe0ff */
[----:B------:R-:W-:Y:S01]  /*11a0*/  IMAD.HI.U32 R16, R6, R17, RZ ;  /* 0x0000001106107227 */ /* 0x000fe200078e00ff */
[----:B------:R-:W-:-:S03]  /*11b0*/  SEL R11, R13, R11, !P1 ;  /* 0x0000000b0d0b7207 */ /* 0x000fc60004800000 */
[----:B------:R-:W-:Y:S01]  /*11c0*/  @!P5 IMAD.IADD R15, R15, 0x1, -R12 ;  /* 0x000000010f0fd824 */ /* 0x000fe200078e0a0c */
[----:B------:R-:W-:Y:S01]  /*11d0*/  IADD3 R16, PT, PT, -R16, RZ, RZ ;  /* 0x000000ff10107210 */ /* 0x000fe20007ffe1ff */
[----:B------:R-:W-:Y:S02]  /*11e0*/  @!P4 IMAD.MOV R19, RZ, RZ, -R19 ;  /* 0x000000ffff13c224 */ /* 0x000fe400078e0a13 */
[----:B------:R-:W-:Y:S01]  /*11f0*/  IMAD.IADD R11, R11, 0x1, R14 ;  /* 0x000000010b0b7824 */ /* 0x000fe200078e020e */
[----:B------:R-:W-:Y:S02]  /*1200*/  MOV R18, R15 ;  /* 0x0000000f00127202 */ /* 0x000fe40000000f00 */
[----:B------:R-:W-:Y:S01]  /*1210*/  SEL R15, R13, R19, !P1 ;  /* 0x000000130d0f7207 */ /* 0x000fe20004800000 */
[----:B------:R-:W-:Y:S01]  /*1220*/  IMAD R19, R12, R16, R17 ;  /* 0x000000100c137224 */ /* 0x000fe200078e0211 */
[----:B------:R-:W-:Y:S01]  /*1230*/  IABS R21, R11 ;  /* 0x0000000b00157213 */ /* 0x000fe20000000000 */
[----:B------:R-:W-:-:S02]  /*1240*/  @!P2 IMAD.MOV R18, RZ, RZ, -R18 ;  /* 0x000000ffff12a224 */ /* 0x000fc400078e0a12 */
[----:B------:R-:W-:Y:S01]  /*1250*/  IMAD.IADD R15, R15, 0x1, R14 ;  /* 0x000000010f0f7824 */ /* 0x000fe200078e020e */
[----:B------:R-:W-:Y:S02]  /*1260*/  ISETP.GT.U32.AND P2, PT, R8, R19, PT ;  /* 0x000000130800720c */ /* 0x000fe40003f44070 */
[----:B------:R-:W-:Y:S01]  /*1270*/  SEL R29, R13, R18, !P1 ;  /* 0x000000120d1d7207 */ /* 0x000fe20004800000 */
[----:B------:R-:W-:Y:S01]  /*1280*/  IMAD.HI.U32 R18, R6, R21, RZ ;  /* 0x0000001506127227 */ /* 0x000fe200078e00ff */
[----:B------:R-:W-:-:S03]  /*1290*/  IABS R17, R15 ;  /* 0x0000000f00117213 */ /* 0x000fc60000000000 */
[----:B------:R-:W-:Y:S01]  /*12a0*/  IMAD.IADD R16, R29, 0x1, R14 ;  /* 0x000000011d107824 */ /* 0x000fe200078e020e */
[----:B------:R-:W-:Y:S01]  /*12b0*/  IADD3 R18, PT, PT, -R18, RZ, RZ ;  /* 0x000000ff12127210 */ /* 0x000fe20007ffe1ff */
[----:B------:R-:W-:-:S03]  /*12c0*/  IMAD.MOV.U32 R29, RZ, RZ, R17 ;  /* 0x000000ffff1d7224 */ /* 0x000fc600078e0011 */
[----:B------:R-:W-:Y:S01]  /*12d0*/  IABS R20, R16 ;  /* 0x0000001000147213 */ /* 0x000fe20000000000 */
[----:B------:R-:W-:Y:S02]  /*12e0*/  IMAD R17, R12, R18, R21 ;  /* 0x000000120c117224 */ /* 0x000fe400078e0215 */
[----:B------:R-:W-:-:S03]  /*12f0*/  IMAD.HI.U32 R18, R6, R29, RZ ;  /* 0x0000001d06127227 */ /* 0x000fc600078e00ff */
[----:B------:R-:W-:Y:S01]  /*1300*/  ISETP.GT.U32.AND P3, PT, R8, R17, PT ;  /* 0x000000110800720c */ /* 0x000fe20003f64070 */
[----:B------:R-:W-:Y:S02]  /*1310*/  IMAD.MOV R21, RZ, RZ, -R18 ;  /* 0x000000ffff157224 */ /* 0x000fe400078e0a12 */
[----:B------:R-:W-:-:S04]  /*1320*/  IMAD.HI.U32 R18, R6, R20, RZ ;  /* 0x0000001406127227 */ /* 0x000fc800078e00ff */
[----:B------:R-:W-:Y:S01]  /*1330*/  IMAD R21, R12, R21, R29 ;  /* 0x000000150c157224 */ /* 0x000fe200078e021d */
[----:B------:R-:W-:Y:S01]  /*1340*/  IADD3 R29, PT, PT, -R18, RZ, RZ ;  /* 0x000000ff121d7210 */ /* 0x000fe20007ffe1ff */
[----:B------:R-:W-:Y:S01]  /*1350*/  @!P2 IMAD.IADD R19, R19, 0x1, -R12 ;  /* 0x000000011313a824 */ /* 0x000fe200078e0a0c */
[----:B------:R-:W-:Y:S02]  /*1360*/  ISETP.GE.AND P2, PT, R10, RZ, PT ;  /* 0x000000ff0a00720c */ /* 0x000fe40003f46270 */
[----:B------:R-:W-:Y:S01]  /*1370*/  ISETP.GT.U32.AND P4, PT, R8, R21, PT ;  /* 0x000000150800720c */ /* 0x000fe20003f84070 */
[----:B------:R-:W-:Y:S01]  /*1380*/  IMAD R29, R12, R29, R20 ;  /* 0x0000001d0c1d7224 */ /* 0x000fe200078e0214 */
[----:B------:R-:W-:Y:S01]  /*1390*/  ISETP.GT.U32.AND P6, PT, R8, R19, PT ;  /* 0x000000130800720c */ /* 0x000fe20003fc4070 */
[----:B------:R-:W-:-:S03]  /*13a0*/  @!P3 IMAD.IADD R17, R17, 0x1, -R12 ;  /* 0x000000011111b824 */ /* 0x000fc600078e0a0c */
[C---:B------:R-:W-:Y:S02]  /*13b0*/  ISETP.GT.U32.AND P5, PT, R8.reuse, R29, PT ;  /* 0x0000001d0800720c */ /* 0x040fe40003fa4070 */
[----:B------:R-:W-:-:S05]  /*13c0*/  ISETP.GT.U32.AND P3, PT, R8, R17, PT ;  /* 0x000000110800720c */ /* 0x000fca0003f64070 */
[----:B------:R-:W-:Y:S02]  /*13d0*/  @!P4 IADD3 R21, PT, PT, R21, -R12, RZ ;  /* 0x8000000c1515c210 */ /* 0x000fe40007ffe0ff */
[--C-:B------:R-:W-:Y:S02]  /*13e0*/  @!P6 IMAD.IADD R19, R19, 0x1, -R12.reuse ;  /* 0x000000011313e824 */ /* 0x100fe400078e0a0c */
[----:B------:R-:W-:Y:S02]  /*13f0*/  ISETP.GT.U32.AND P4, PT, R8, R21, PT ;  /* 0x000000150800720c */ /* 0x000fe40003f84070 */
[--C-:B------:R-:W-:Y:S01]  /*1400*/  @!P5 IMAD.IADD R29, R29, 0x1, -R12.reuse ;  /* 0x000000011d1dd824 */ /* 0x100fe200078e0a0c */
[----:B------:R-:W-:Y:S01]  /*1410*/  ISETP.GE.AND P5, PT, R11, RZ, PT ;  /* 0x000000ff0b00720c */ /* 0x000fe20003fa6270 */
[----:B------:R-:W-:Y:S01]  /*1420*/  @!P3 IMAD.IADD R17, R17, 0x1, -R12 ;  /* 0x000000011111b824 */ /* 0x000fe200078e0a0c */
[----:B------:R-:W1:Y:S01]  /*1430*/  LDC.64 R10, c[0x0][0x380] ;  /* 0x0000e000ff0a7b82 */ /* 0x000e620000000a00 */
[----:B------:R-:W-:-:S02]  /*1440*/  @!P2 IADD3 R19, PT, PT, -R19, RZ, RZ ;  /* 0x000000ff1313a210 */ /* 0x000fc40007ffe1ff */
[----:B------:R-:W-:Y:S02]  /*1450*/  ISETP.GT.U32.AND P6, PT, R8, R29, PT ;  /* 0x0000001d0800720c */ /* 0x000fe40003fc4070 */
[----:B------:R-:W-:Y:S02]  /*1460*/  ISETP.GE.AND P2, PT, R15, RZ, PT ;  /* 0x000000ff0f00720c */ /* 0x000fe40003f46270 */
[----:B------:R-:W-:Y:S01]  /*1470*/  ISETP.GE.AND P3, PT, R16, RZ, PT ;  /* 0x000000ff1000720c */ /* 0x000fe20003f66270 */
[----:B------:R-:W-:Y:S01]  /*1480*/  @!P4 IMAD.IADD R21, R21, 0x1, -R12 ;  /* 0x000000011515c824 */ /* 0x000fe200078e0a0c */
[----:B------:R-:W-:Y:S02]  /*1490*/  SEL R15, R13, R19, !P1 ;  /* 0x000000130d0f7207 */ /* 0x000fe40004800000 */
[----:B------:R-:W-:-:S03]  /*14a0*/  @!P5 IMAD.MOV R17, RZ, RZ, -R17 ;  /* 0x000000ffff11d224 */ /* 0x000fc600078e0a11 */
[----:B------:R-:W-:Y:S02]  /*14b0*/  IMAD R15, R5, R14, R15 ;  /* 0x0000000e050f7224 */ /* 0x000fe400078e020f */
[----:B------:R-:W-:Y:S02]  /*14c0*/  @!P6 IADD3 R29, PT, PT, R29, -R12, RZ ;  /* 0x8000000c1d1de210 */ /* 0x000fe40007ffe0ff */
[----:B------:R-:W-:Y:S01]  /*14d0*/  @!P2 IMAD.MOV R21, RZ, RZ, -R21 ;  /* 0x000000ffff15a224 */ /* 0x000fe200078e0a15 */
[----:B------:R-:W-:Y:S02]  /*14e0*/  SEL R17, R13, R17, !P1 ;  /* 0x000000110d117207 */ /* 0x000fe40004800000 */
[----:B------:R-:W-:Y:S02]  /*14f0*/  @!P3 IADD3 R29, PT, PT, -R29, RZ, RZ ;  /* 0x000000ff1d1db210 */ /* 0x000fe40007ffe1ff */
[----:B------:R-:W-:Y:S01]  /*1500*/  SEL R21, R13, R21, !P1 ;  /* 0x000000150d157207 */ /* 0x000fe20004800000 */
[----:B------:R-:W-:Y:S01]  /*1510*/  IMAD R17, R5, R14, R17 ;  /* 0x0000000e05117224 */ /* 0x000fe200078e0211 */
[----:B------:R-:W-:Y:S01]  /*1520*/  SEL R29, R13, R29, !P1 ;  /* 0x0000001d0d1d7207 */ /* 0x000fe20004800000 */
[----:B-1----:R-:W-:-:S04]  /*1530*/  IMAD.WIDE R12, R15, 0x4, R10 ;  /* 0x000000040f0c7825 */ /* 0x002fc800078e020a */
[----:B------:R-:W-:Y:S01]  /*1540*/  IMAD.WIDE R18, R17, 0x4, R10 ;  /* 0x0000000411127825 */ /* 0x000fe200078e020a */
[----:B0-----:R0:W2:Y:S03]  /*1550*/  LDG.E R20, desc[UR4][R12.64] ;  /* 0x000000040c147981 */ /* 0x0010a6000c1e1900 */
[CC--:B------:R-:W-:Y:S02]  /*1560*/  IMAD R21, R5.reuse, R14.reuse, R21 ;  /* 0x0000000e05157224 */ /* 0x0c0fe400078e0215 */
[----:B------:R-:W-:Y:S01]  /*1570*/  IMAD R29, R5, R14, R29 ;  /* 0x0000000e051d7224 */ /* 0x000fe200078e021d */
[----:B------:R-:W2:Y:S01]  /*1580*/  LDG.E R19, desc[UR4][R18.64] ;  /* 0x0000000412137981 */ /* 0x000ea2000c1e1900 */
[----:B------:R-:W-:-:S04]  /*1590*/  IMAD.WIDE R14, R9, 0x4, R10 ;  /* 0x00000004090e7825 */ /* 0x000fc800078e020a */
[--C-:B0-----:R-:W-:Y:S01]  /*15a0*/  IMAD.WIDE R12, R23, 0x4, R10.reuse ;  /* 0x00000004170c7825 */ /* 0x101fe200078e020a */
[----:B------:R-:W3:Y:S03]  /*15b0*/  LDG.E R26, desc[UR4][R14.64] ;  /* 0x000000040e1a7981 */ /* 0x000ee6000c1e1900 */
[----:B------:R-:W-:Y:S01]  /*15c0*/  IMAD.WIDE R16, R25, 0x4, R10 ;  /* 0x0000000419107825 */ /* 0x000fe200078e020a */
[----:B------:R-:W3:Y:S04]  /*15d0*/  LDG.E R24, desc[UR4][R12.64] ;  /* 0x000000040c187981 */ /* 0x000ee8000c1e1900 */
[----:B------:R-:W3:Y:S02]  /*15e0*/  LDG.E R28, desc[UR4][R16.64] ;  /* 0x00000004101c7981 */ /* 0x000ee4000c1e1900 */
[----:B---3--:R-:W-:-:S04]  /*15f0*/  IADD3 R24, PT, PT, R28, R26, R24 ;  /* 0x0000001a1c187210 */ /* 0x008fc80007ffe018 */
[----:B--2---:R-:W-:-:S04]  /*1600*/  IADD3 R24, PT, PT, R19, R24, R20 ;  /* 0x0000001813187210 */ /* 0x004fc80007ffe014 */
[----:B------:R-:W-:-:S04]  /*1610*/  IABS R20, R24 ;  /* 0x0000001800147213 */ /* 0x000fc80000000000 */
[----:B------:R-:W0:Y:S08]  /*1620*/  I2F.RP R26, R20 ;  /* 0x00000014001a7306 */ /* 0x000e300000209400 */
[----:B0-----:R-:W0:Y:S02]  /*1630*/  MUFU.RCP R26, R26 ;  /* 0x0000001a001a7308 */ /* 0x001e240000001000 */
[----:B0-----:R-:W-:-:S06]  /*1640*/  VIADD R18, R26, 0xffffffe ;  /* 0x0ffffffe1a127836 */ /* 0x001fcc0000000000 */
[----:B------:R0:W1:Y:S02]  /*1650*/  F2I.FTZ.U32.TRUNC.NTZ R19, R18 ;  /* 0x0000001200137305 */ /* 0x000064000021f000 */
[----:B0-----:R-:W-:Y:S02]  /*1660*/  HFMA2 R18, -RZ, RZ, 0, 0 ;  /* 0x00000000ff127431 */ /* 0x001fe400000001ff */
[----:B-1----:R-:W-:-:S04]  /*1670*/  IMAD.MOV R28, RZ, RZ, -R19 ;  /* 0x000000ffff1c7224 */ /* 0x002fc800078e0a13 */
[----:B------:R-:W-:-:S04]  /*1680*/  IMAD R28, R28, R20, RZ ;  /* 0x000000141c1c7224 */ /* 0x000fc800078e02ff */
[----:B------:R-:W-:Y:S01]  /*1690*/  IMAD.HI.U32 R19, R19, R28, R18 ;  /* 0x0000001c13137227 */ /* 0x000fe200078e0012 */
[----:B------:R-:W-:-:S05]  /*16a0*/  IABS R28, R24 ;  /* 0x00000018001c7213 */ /* 0x000fca0000000000 */
[----:B------:R-:W-:Y:S02]  /*16b0*/  IMAD.MOV R28, RZ, RZ, -R28 ;  /* 0x000000ffff1c7224 */ /* 0x000fe400078e0a1c */
[----:B------:R-:W-:-:S04]  /*16c0*/  IMAD.HI.U32 R19, R19, R20, RZ ;  /* 0x0000001413137227 */ /* 0x000fc800078e00ff */
[----:B------:R-:W-:-:S05]  /*16d0*/  IMAD R26, R19, R28, R20 ;  /* 0x0000001c131a7224 */ /* 0x000fca00078e0214 */
[----:B------:R-:W-:-:S13]  /*16e0*/  ISETP.GT.U32.AND P2, PT, R20, R26, PT ;  /* 0x0000001a1400720c */ /* 0x000fda0003f44070 */
[----:B------:R-:W-:-:S05]  /*16f0*/  @!P2 IMAD.IADD R26, R26, 0x1, -R20 ;  /* 0x000000011a1aa824 */ /* 0x000fca00078e0a14 */
[-C--:B------:R-:W-:Y:S02]  /*1700*/  ISETP.GE.U32.AND P1, PT, R26, R20.reuse, PT ;  /* 0x000000141a00720c */ /* 0x080fe40003f26070 */
[----:B------:R-:W-:Y:S02]  /*1710*/  @!P2 IADD3 R19, PT, PT, R19, 0x1, RZ ;  /* 0x000000011313a810 */ /* 0x000fe40007ffe0ff */
[C---:B------:R-:W-:Y:S02]  /*1720*/  LOP3.LUT R18, R24.reuse, R20, RZ, 0x3c, !PT ;  /* 0x0000001418127212 */ /* 0x040fe400078e3cff */
[----:B------:R-:W-:Y:S02]  /*1730*/  ISETP.NE.AND P2, PT, R24, RZ, PT ;  /* 0x000000ff1800720c */ /* 0x000fe40003f45270 */
[----:B------:R-:W-:-:S05]  /*1740*/  ISETP.GE.AND P3, PT, R18, RZ, PT ;  /* 0x000000ff1200720c */ /* 0x000fca0003f66270 */
[----:B------:R-:W-:-:S04]  /*1750*/  @P1 VIADD R19, R19, 0x1 ;  /* 0x0000000113131836 */ /* 0x000fc80000000000 */
[----:B------:R-:W-:Y:S02]  /*1760*/  IMAD.MOV.U32 R24, RZ, RZ, R19 ;  /* 0x000000ffff187224 */ /* 0x000fe400078e0013 */
[----:B------:R-:W0:Y:S03]  /*1770*/  LDC.64 R18, c[0x0][0x388] ;  /* 0x0000e200ff127b82 */ /* 0x000e260000000a00 */
[----:B------:R-:W-:Y:S02]  /*1780*/  @!P3 IADD3 R24, PT, PT, -R24, RZ, RZ ;  /* 0x000000ff1818b210 */ /* 0x000fe40007ffe1ff */
[----:B------:R-:W-:Y:S01]  /*1790*/  @!P2 LOP3.LUT R24, RZ, R20, RZ, 0x33, !PT ;  /* 0x00000014ff18a212 */ /* 0x000fe200078e33ff */
[----:B------:R-:W-:-:S04]  /*17a0*/  IMAD.WIDE R20, R21, 0x4, R10 ;  /* 0x0000000415147825 */ /* 0x000fc800078e020a */
[----:B------:R-:W-:-:S04]  /*17b0*/  IMAD.WIDE R10, R29, 0x4, R10 ;  /* 0x000000041d0a7825 */ /* 0x000fc800078e020a */
[----:B0-----:R-:W-:-:S05]  /*17c0*/  IMAD.WIDE R18, R23, 0x4, R18 ;  /* 0x0000000417127825 */ /* 0x001fca00078e0212 */
[----:B------:R0:W-:Y:S04]  /*17d0*/  STG.E desc[UR4][R18.64], R24 ;  /* 0x0000001812007986 */ /* 0x0001e8000c101904 */
[----:B------:R-:W2:Y:S04]  /*17e0*/  LDG.E R12, desc[UR4][R12.64+0x4] ;  /* 0x000004040c0c7981 */ /* 0x000ea8000c1e1900 */
[----:B------:R-:W2:Y:S04]  /*17f0*/  LDG.E R15, desc[UR4][R14.64+0x4] ;  /* 0x000004040e0f7981 */ /* 0x000ea8000c1e1900 */
[----:B------:R-:W2:Y:S04]  /*1800*/  LDG.E R16, desc[UR4][R16.64+0x4] ;  /* 0x0000040410107981 */ /* 0x000ea8000c1e1900 */
[----:B------:R-:W3:Y:S04]  /*1810*/  LDG.E R20, desc[UR4][R20.64] ;  /* 0x0000000414147981 */ /* 0x000ee8000c1e1900 */
[----:B------:R-:W3:Y:S01]  /*1820*/  LDG.E R10, desc[UR4][R10.64] ;  /* 0x000000040a0a7981 */ /* 0x000ee2000c1e1900 */
[----:B------:R-:W-:Y:S01]  /*1830*/  VIADD R25, R25, 0x2 ;  /* 0x0000000219197836 */ /* 0x000fe20000000000 */
[----:B------:R-:W-:Y:S01]  /*1840*/  IADD3 R9, PT, PT, R9, 0x2, RZ ;  /* 0x0000000209097810 */ /* 0x000fe20007ffe0ff */
[----:B------:R-:W-:Y:S01]  /*1850*/  VIADD R23, R23, 0x2 ;  /* 0x0000000217177836 */ /* 0x000fe20000000000 */
[----:B--2---:R-:W-:-:S04]  /*1860*/  IADD3 R29, PT, PT, R16, R15, R12 ;  /* 0x0000000f101d7210 */ /* 0x004fc80007ffe00c */
[----:B---3--:R-:W-:-:S04]  /*1870*/  IADD3 R29, PT, PT, R10, R29, R20 ;  /* 0x0000001d0a1d7210 */ /* 0x008fc80007ffe014 */
[----:B------:R-:W-:-:S05]  /*1880*/  IABS R26, R29 ;  /* 0x0000001d001a7213 */ /* 0x000fca0000000000 */
[----:B0-----:R-:W-:-:S04]  /*1890*/  IMAD.MOV.U32 R24, RZ, RZ, R26 ;  /* 0x000000ffff187224 */ /* 0x001fc800078e001a */
[----:B------:R-:W0:Y:S08]  /*18a0*/  I2F.RP R26, R24 ;  /* 0x00000018001a7306 */ /* 0x000e300000209400 */
[----:B0-----:R-:W0:Y:S02]  /*18b0*/  MUFU.RCP R26, R26 ;  /* 0x0000001a001a7308 */ /* 0x001e240000001000 */
[----:B0-----:R-:W-:-:S06]  /*18c0*/  VIADD R12, R26, 0xffffffe ;  /* 0x0ffffffe1a0c7836 */ /* 0x001fcc0000000000 */
[----:B------:R0:W1:Y:S01]  /*18d0*/  F2I.FTZ.U32.TRUNC.NTZ R13, R12 ;  /* 0x0000000c000d7305 */ /* 0x000062000021f000 */
[----:B------:R-:W-:Y:S01]  /*18e0*/  IABS R10, R29 ;  /* 0x0000001d000a7213 */ /* 0x000fe20000000000 */
[----:B0-----:R-:W-:Y:S01]  /*18f0*/  IMAD.MOV.U32 R12, RZ, RZ, RZ ;  /* 0x000000ffff0c7224 */ /* 0x001fe200078e00ff */
[----:B-1----:R-:W-:-:S05]  /*1900*/  IADD3 R15, PT, PT, RZ, -R13, RZ ;  /* 0x8000000dff0f7210 */ /* 0x002fca0007ffe0ff */
[----:B------:R-:W-:-:S04]  /*1910*/  IMAD R11, R15, R24, RZ ;  /* 0x000000180f0b7224 */ /* 0x000fc800078e02ff */
[----:B------:R-:W-:Y:S01]  /*1920*/  IMAD.HI.U32 R13, R13, R11, R12 ;  /* 0x0000000b0d0d7227 */ /* 0x000fe200078e000c */
[----:B------:R-:W-:-:S05]  /*1930*/  IADD3 R11, PT, PT, RZ, -R10, RZ ;  /* 0x8000000aff0b7210 */ /* 0x000fca0007ffe0ff */
[----:B------:R-:W-:-:S04]  /*1940*/  IMAD.HI.U32 R13, R13, R24, RZ ;  /* 0x000000180d0d7227 */ /* 0x000fc800078e00ff */
[----:B------:R-:W-:-:S05]  /*1950*/  IMAD R11, R13, R11, R24 ;  /* 0x0000000b0d0b7224 */ /* 0x000fca00078e0218 */
[----:B------:R-:W-:Y:S02]  /*1960*/  ISETP.GT.U32.AND P2, PT, R24, R11, PT ;  /* 0x0000000b1800720c */ /* 0x000fe40003f44070 */
[----:B------:R-:W-:-:S11]  /*1970*/  LOP3.LUT R10, R29, R24, RZ, 0x3c, !PT ;  /* 0x000000181d0a7212 */ /* 0x000fd600078e3cff */
[----:B------:R-:W-:-:S05]  /*1980*/  @!P2 IMAD.IADD R11, R11, 0x1, -R24 ;  /* 0x000000010b0ba824 */ /* 0x000fca00078e0a18 */
[----:B------:R-:W-:Y:S02]  /*1990*/  ISETP.GE.U32.AND P1, PT, R11, R24, PT ;  /* 0x000000180b00720c */ /* 0x000fe40003f26070 */
[----:B------:R-:W-:Y:S02]  /*19a0*/  ISETP.GE.AND P3, PT, R10, RZ, PT ;  /* 0x000000ff0a00720c */ /* 0x000fe40003f66270 */
[----:B------:R-:W-:Y:S02]  /*19b0*/  @!P2 IADD3 R13, PT, PT, R13, 0x1, RZ ;  /* 0x000000010d0da810 */ /* 0x000fe40007ffe0ff */
[----:B------:R-:W-:-:S07]  /*19c0*/  ISETP.NE.AND P2, PT, R29, RZ, PT ;  /* 0x000000ff1d00720c */ /* 0x000fce0003f45270 */
[----:B------:R-:W-:Y:S01]  /*19d0*/  @P1 VIADD R13, R13, 0x1 ;  /* 0x000000010d0d1836 */ /* 0x000fe20000000000 */
[----:B------:R-:W-:-:S04]  /*19e0*/  ISETP.GE.AND P1, PT, R27, R2, PT ;  /* 0x000000021b00720c */ /* 0x000fc80003f26270 */
[----:B------:R-:W-:Y:S02]  /*19f0*/  @!P3 IADD3 R13, PT, PT, -R13, RZ, RZ ;  /* 0x000000ff0d0db210 */ /* 0x000fe40007ffe1ff */
[----:B------:R-:W-:-:S05]  /*1a00*/  @!P2 LOP3.LUT R13, RZ, R24, RZ, 0x33, !PT ;  /* 0x00000018ff0da212 */ /* 0x000fca00078e33ff */
[----:B------:R2:W-:Y:S02]  /*1a10*/  STG.E desc[UR4][R18.64+0x4], R13 ;  /* 0x0000040d12007986 */ /* 0x0005e4000c101904 */
[----:B------:R-:W-:Y:S05]  /*1a20*/  @!P1 BRA `(.L_x_2) ;  /* 0xfffffff000f49947 */ /* 0x000fea000383ffff */
.L_x_1:
[----:B------:R-:W-:Y:S02]  /*1a30*/  ISETP.GE.AND P1, PT, R7, R4, PT ;  /* 0x000000040700720c */ /* 0x000fe40003f26270 */
[----:B------:R-:W-:-:S11]  /*1a40*/  MOV R5, R7 ;  /* 0x0000000700057202 */ /* 0x000fd60000000f00 */
[----:B------:R-:W-:Y:S05]  /*1a50*/  @!P1 BRA `(.L_x_3) ;  /* 0xffffffe800649947 */ /* 0x000fea000383ffff */
[----:B0-----:R-:W-:Y:S05]  /*1a60*/  EXIT ;  /* 0x000000000000794d */ /* 0x001fea0003800000 */
.L_x_4:
[----:B------:R-:W-:-:S00]  /*1a70*/  BRA `(.L_x_4) ;  /* 0xfffffffc00fc7947 */ /* 0x000fc0000383ffff */
[----:B------:R-:W-:-:S00]  /*1a80*/  NOP ;  /* 0x0000000000007918 */ /* 0x000fc00000000000 */
[----:B------:R-:W-:-:S00]  /*1a90*/  NOP ;  /* 0x0000000000007918 */ /* 0x000fc00000000000 */
[----:B------:R-:W-:-:S00]  /*1aa0*/  NOP ;  /* 0x0000000000007918 */ /* 0x000fc00000000000 */
[----:B------:R-:W-:-:S00]  /*1ab0*/  NOP ;  /* 0x0000000000007918 */ /* 0x000fc00000000000 */
[----:B------:R-:W-:-:S00]  /*1ac0*/  NOP ;  /* 0x0000000000007918 */ /* 0x000fc00000000000 */
[----:B------:R-:W-:-:S00]  /*1ad0*/  NOP ;  /* 0x0000000000007918 */ /* 0x000fc00000000000 */
[----:B------:R-:W-:-:S00]  /*1ae0*/  NOP ;  /* 0x0000000000007918 */ /* 0x000fc00000000000 */
[----:B------:R-:W-:-:S00]  /*1af0*/  NOP ;  /* 0x0000000000007918 */ /* 0x000fc00000000000 */
.L_x_5:


//--------------------- .nv.shared.reserved.0     --------------------------
	.section	.nv.shared.reserved.0,"aw",@nobits
	.weak		__nv_reservedSMEM_offset_0_alias
	.size		__nv_reservedSMEM_offset_0_alias, 0, 64
	.other		__nv_reservedSMEM_offset_0_alias,@"STO_CUDA_RESERVED_SHARED STV_DEFAULT"
__nv_reservedSMEM_offset_0_alias:
	.zero		0
	.zero		64


//--------------------- .nv.constant0._Z8findSignPiS_i --------------------------
	.section	.nv.constant0._Z8findSignPiS_i,"a",@progbits
	.sectionflags	@""
	.align	4
.nv.constant0._Z8findSignPiS_i:
	.zero		916


//--------------------- SYMBOLS --------------------------

	.type		.nv.reservedSmem.offset0,@object
	.size		.nv.reservedSmem.offset0,0x4
